// auto-generated by cutlass_sweep.gemm — config: {"arch": "sm_100", "cluster_m": 8, "cluster_n": 1, "dtype": "bf16", "dtype_b": "bf16", "layout": "nt", "stages": 0, "tile_k": 64, "tile_m": 128, "tile_n": 256}
#include "cutlass/cutlass.h"
#include "cutlass/gemm/collective/collective_builder.hpp"
#include "cutlass/gemm/device/gemm_universal_adapter.h"
#include "cutlass/gemm/kernel/gemm_universal.hpp"
#include "cutlass/epilogue/collective/collective_builder.hpp"

using ElemA = cutlass::bfloat16_t;
using ElemB = cutlass::bfloat16_t;
using ElemCD = cutlass::bfloat16_t;
using Acc  = float;
using TileShape    = cute::Shape<cute::_128, cute::_256, cute::_64>;
using ClusterShape = cute::Shape<cute::_8, cute::_1, cute::_1>;

using CollectiveEpilogue = typename cutlass::epilogue::collective::CollectiveBuilder<
    cutlass::arch::Sm100, cutlass::arch::OpClassTensorOp,
    TileShape, ClusterShape,
    cutlass::epilogue::collective::EpilogueTileAuto,
    Acc, Acc,
    ElemCD, cutlass::layout::RowMajor, 128 / cutlass::sizeof_bits<ElemCD>::value,
    ElemCD, cutlass::layout::RowMajor, 128 / cutlass::sizeof_bits<ElemCD>::value,
    cutlass::epilogue::collective::EpilogueScheduleAuto
  >::CollectiveOp;

using CollectiveMainloop = typename cutlass::gemm::collective::CollectiveBuilder<
    cutlass::arch::Sm100, cutlass::arch::OpClassTensorOp,
    ElemA, cutlass::layout::RowMajor, 128 / cutlass::sizeof_bits<ElemA>::value,
    ElemB, cutlass::layout::ColumnMajor, 128 / cutlass::sizeof_bits<ElemB>::value,
    Acc,
    TileShape, ClusterShape,
    cutlass::gemm::collective::StageCountAutoCarveout<static_cast<int>(sizeof(typename CollectiveEpilogue::SharedStorage))>,
    cutlass::gemm::collective::KernelScheduleAuto
  >::CollectiveOp;

using GemmKernel = cutlass::gemm::kernel::GemmUniversal<
    cute::Shape<int,int,int,int>,
    CollectiveMainloop,
    CollectiveEpilogue
>;
using Gemm = cutlass::gemm::device::GemmUniversalAdapter<GemmKernel>;

// Force the device kernel symbol into the cubin without needing a host main.
auto* _anchor = &cutlass::device_kernel<GemmKernel>;


// ===== COMPILED SASS (sm_100a) =====

	.target	sm_100a

	.elftype	@"ET_EXEC"


//--------------------- .note.nv.tkinfo           --------------------------
	.section	.note.nv.tkinfo,"",@"SHT_NOTE"
	.sectionflags	@"SHF_NOTE_NV_TKINFO"
	.tkinfo
        /*0018*/ 	.word	0x00000002
        /*0030*/ 	.string	""
        /*0030*/ 	.string	"ptxas"
        /*0030*/ 	.string	"Cuda compilation tools, release 13.0, V13.0.88"
        /*0030*/ 	.string	"Build cuda_13.0.r13.0/compiler.36424714_0"
        /*0030*/ 	.string	"-arch sm_100a -m 64 "



//--------------------- .note.nv.cuinfo           --------------------------
	.section	.note.nv.cuinfo,"",@"SHT_NOTE"
	.sectionflags	@"SHF_NOTE_NV_CUINFO"
        /*0018*/ 	.short	0x0002
        /*001a*/ 	.short	0x0064
        /*001c*/ 	.short	0x0082
	.zero		2


//--------------------- .nv.info                  --------------------------
	.section	.nv.info,"",@"SHT_CUDA_INFO"
	.align	4


	//----- nvinfo : EIATTR_REGCOUNT
	.align		4
        /*0000*/ 	.byte	0x04, 0x2f
        /*0002*/ 	.short	(.L_19 - .L_18)
	.align		4
.L_18:
        /*0004*/ 	.word	index@(_ZN7cutlass13device_kernelINS_4gemm6kernel13GemmUniversalIN4cute5tupleIJiiiiEEENS1_10collective13CollectiveMmaINS1_35MainloopSm100TmaUmmaWarpSpecializedILi8ELi2ELi4ENS5_IJNS4_1CILi8EEENSA_ILi1EEESC_EEEEENS5_IJNSA_ILi128EEENSA_ILi256EEENSA_ILi64EEEEEENS_10bfloat16_tENS5_IJlSC_lEEESJ_SK_NS4_8TiledMMAINS4_8MMA_AtomIJNS4_26SM100_MMA_F16BF16_2x1SM_SSISJ_SJ_fLi128ELi256ELNS4_4UMMA5MajorE0ELSP_0ELNSO_7ScaleInE0ELSQ_0EEEEEENS4_6LayoutINS5_IJSC_SC_SC_EEENS5_IJNSA_ILi0EEESV_SV_EEEEENS5_IJNS4_10UnderscoreESY_SY_EEEEENS4_18SM100_TMA_2SM_LOADENS4_14ComposedLayoutINS4_7SwizzleILi3ELi4ELi3EEENS4_18smem_ptr_flag_bitsILi16EEENST_INS5_IJSB_SH_EEENS5_IJSH_SC_EEEEEEEvNS4_8identityENS4_28SM100_TMA_2SM_LOAD_MULTICASTES1A_vS1B_EENS_8epilogue10collective18CollectiveEpilogueINS1E_23Sm100TmaWarpSpecializedILi4ELi2ELi32ELb1ELb0EEEJNS5_IJSH_SG_SH_EEENS5_IJNST_ISH_SC_EENST_INS5_IJNSA_ILi32EEENSA_ILi2EEEEEENS5_IJSC_SF_EEEEEEEESJ_SK_SJ_SK_NS1E_6fusion15FusionCallbacksIS1I_NS1R_17LinearCombinationISJ_fSJ_fLNS_15FloatRoundStyleE2EEES1J_S1Q_JEEENS4_5SM1004TMEM4LOAD26SM100_TMEM_LOAD_32dp32b32xENS4_13SM90_TMA_LOADENS12_INS13_ILi2ELi4ELi3EEES16_NST_INS5_IJSB_S1L_EEENS5_IJS1L_SC_EEEEEEENS4_39AutoVectorizingCopyWithAssumedAlignmentILi128EEENS4_14SM90_TMA_STOREES26_S28_S28_EEEvvEEEEvNT_6ParamsE)
        /*0008*/ 	.word	0x00000076


	//----- nvinfo : EIATTR_FRAME_SIZE
	.align		4
.L_19:
        /*000c*/ 	.byte	0x04, 0x11
        /*000e*/ 	.short	(.L_21 - .L_20)
	.align		4
.L_20:
        /*0010*/ 	.word	index@($__internal_2_$__cuda_sm10x_tcgen05_guardrail_trap_unallocated_columns_being_dealloced)
        /*0014*/ 	.word	0x00000000


	//----- nvinfo : EIATTR_FRAME_SIZE
	.align		4
.L_21:
        /*0018*/ 	.byte	0x04, 0x11
        /*001a*/ 	.short	(.L_23 - .L_22)
	.align		4
.L_22:
        /*001c*/ 	.word	index@($__internal_1_$__cuda_sm10x_tcgen05_guardrail_trap_phase_invalid_during_alloc)
        /*0020*/ 	.word	0x00000000


	//----- nvinfo : EIATTR_FRAME_SIZE
	.align		4
.L_23:
        /*0024*/ 	.byte	0x04, 0x11
        /*0026*/ 	.short	(.L_25 - .L_24)
	.align		4
.L_24:
        /*0028*/ 	.word	index@($__internal_0_$__cuda_sm10x_tcgen05_guardrail_trap_col_being_dealloced_not_returned_by_alloc)
        /*002c*/ 	.word	0x00000000


	//----- nvinfo : EIATTR_FRAME_SIZE
	.align		4
.L_25:
        /*0030*/ 	.byte	0x04, 0x11
        /*0032*/ 	.short	(.L_27 - .L_26)
	.align		4
.L_26:
        /*0034*/ 	.word	index@(_ZN7cutlass13device_kernelINS_4gemm6kernel13GemmUniversalIN4cute5tupleIJiiiiEEENS1_10collective13CollectiveMmaINS1_35MainloopSm100TmaUmmaWarpSpecializedILi8ELi2ELi4ENS5_IJNS4_1CILi8EEENSA_ILi1EEESC_EEEEENS5_IJNSA_ILi128EEENSA_ILi256EEENSA_ILi64EEEEEENS_10bfloat16_tENS5_IJlSC_lEEESJ_SK_NS4_8TiledMMAINS4_8MMA_AtomIJNS4_26SM100_MMA_F16BF16_2x1SM_SSISJ_SJ_fLi128ELi256ELNS4_4UMMA5MajorE0ELSP_0ELNSO_7ScaleInE0ELSQ_0EEEEEENS4_6LayoutINS5_IJSC_SC_SC_EEENS5_IJNSA_ILi0EEESV_SV_EEEEENS5_IJNS4_10UnderscoreESY_SY_EEEEENS4_18SM100_TMA_2SM_LOADENS4_14ComposedLayoutINS4_7SwizzleILi3ELi4ELi3EEENS4_18smem_ptr_flag_bitsILi16EEENST_INS5_IJSB_SH_EEENS5_IJSH_SC_EEEEEEEvNS4_8identityENS4_28SM100_TMA_2SM_LOAD_MULTICASTES1A_vS1B_EENS_8epilogue10collective18CollectiveEpilogueINS1E_23Sm100TmaWarpSpecializedILi4ELi2ELi32ELb1ELb0EEEJNS5_IJSH_SG_SH_EEENS5_IJNST_ISH_SC_EENST_INS5_IJNSA_ILi32EEENSA_ILi2EEEEEENS5_IJSC_SF_EEEEEEEESJ_SK_SJ_SK_NS1E_6fusion15FusionCallbacksIS1I_NS1R_17LinearCombinationISJ_fSJ_fLNS_15FloatRoundStyleE2EEES1J_S1Q_JEEENS4_5SM1004TMEM4LOAD26SM100_TMEM_LOAD_32dp32b32xENS4_13SM90_TMA_LOADENS12_INS13_ILi2ELi4ELi3EEES16_NST_INS5_IJSB_S1L_EEENS5_IJS1L_SC_EEEEEEENS4_39AutoVectorizingCopyWithAssumedAlignmentILi128EEENS4_14SM90_TMA_STOREES26_S28_S28_EEEvvEEEEvNT_6ParamsE)
        /*0038*/ 	.word	0x00000000


	//----- nvinfo : EIATTR_MIN_STACK_SIZE
	.align		4
.L_27:
        /*003c*/ 	.byte	0x04, 0x12
        /*003e*/ 	.short	(.L_29 - .L_28)
	.align		4
.L_28:
        /*0040*/ 	.word	index@(_ZN7cutlass13device_kernelINS_4gemm6kernel13GemmUniversalIN4cute5tupleIJiiiiEEENS1_10collective13CollectiveMmaINS1_35MainloopSm100TmaUmmaWarpSpecializedILi8ELi2ELi4ENS5_IJNS4_1CILi8EEENSA_ILi1EEESC_EEEEENS5_IJNSA_ILi128EEENSA_ILi256EEENSA_ILi64EEEEEENS_10bfloat16_tENS5_IJlSC_lEEESJ_SK_NS4_8TiledMMAINS4_8MMA_AtomIJNS4_26SM100_MMA_F16BF16_2x1SM_SSISJ_SJ_fLi128ELi256ELNS4_4UMMA5MajorE0ELSP_0ELNSO_7ScaleInE0ELSQ_0EEEEEENS4_6LayoutINS5_IJSC_SC_SC_EEENS5_IJNSA_ILi0EEESV_SV_EEEEENS5_IJNS4_10UnderscoreESY_SY_EEEEENS4_18SM100_TMA_2SM_LOADENS4_14ComposedLayoutINS4_7SwizzleILi3ELi4ELi3EEENS4_18smem_ptr_flag_bitsILi16EEENST_INS5_IJSB_SH_EEENS5_IJSH_SC_EEEEEEEvNS4_8identityENS4_28SM100_TMA_2SM_LOAD_MULTICASTES1A_vS1B_EENS_8epilogue10collective18CollectiveEpilogueINS1E_23Sm100TmaWarpSpecializedILi4ELi2ELi32ELb1ELb0EEEJNS5_IJSH_SG_SH_EEENS5_IJNST_ISH_SC_EENST_INS5_IJNSA_ILi32EEENSA_ILi2EEEEEENS5_IJSC_SF_EEEEEEEESJ_SK_SJ_SK_NS1E_6fusion15FusionCallbacksIS1I_NS1R_17LinearCombinationISJ_fSJ_fLNS_15FloatRoundStyleE2EEES1J_S1Q_JEEENS4_5SM1004TMEM4LOAD26SM100_TMEM_LOAD_32dp32b32xENS4_13SM90_TMA_LOADENS12_INS13_ILi2ELi4ELi3EEES16_NST_INS5_IJSB_S1L_EEENS5_IJS1L_SC_EEEEEEENS4_39AutoVectorizingCopyWithAssumedAlignmentILi128EEENS4_14SM90_TMA_STOREES26_S28_S28_EEEvvEEEEvNT_6ParamsE)
        /*0044*/ 	.word	0x00000000
.L_29:


//--------------------- .nv.compat                --------------------------
	.section	.nv.compat,"",@"SHT_CUDA_COMPAT_INFO"
	.align	4
        /*0000*/ 	.byte	0x02, 0x09, 0x01, 0x00, 0x02, 0x02, 0x02, 0x00, 0x02, 0x05, 0x05, 0x00, 0x03, 0x07, 0x01, 0x01
        /*0010*/ 	.byte	0x02, 0x03, 0x01, 0x00, 0x02, 0x06, 0x01, 0x00, 0x04, 0x0b, 0x08, 0x00, 0x09, 0x00, 0x00, 0x00
        /*0020*/ 	.byte	0x00, 0x00, 0x00, 0x00


//--------------------- .nv.info._ZN7cutlass13device_kernelINS_4gemm6kernel13GemmUniversalIN4cute5tupleIJiiiiEEENS1_10collective13CollectiveMmaINS1_35MainloopSm100TmaUmmaWarpSpecializedILi8ELi2ELi4ENS5_IJNS4_1CILi8EEENSA_ILi1EEESC_EEEEENS5_IJNSA_ILi128EEENSA_ILi256EEENSA_ILi64EEEEEENS_10bfloat16_tENS5_IJlSC_lEEESJ_SK_NS4_8TiledMMAINS4_8MMA_AtomIJNS4_26SM100_MMA_F16BF16_2x1SM_SSISJ_SJ_fLi128ELi256ELNS4_4UMMA5MajorE0ELSP_0ELNSO_7ScaleInE0ELSQ_0EEEEEENS4_6LayoutINS5_IJSC_SC_SC_EEENS5_IJNSA_ILi0EEESV_SV_EEEEENS5_IJNS4_10UnderscoreESY_SY_EEEEENS4_18SM100_TMA_2SM_LOADENS4_14ComposedLayoutINS4_7SwizzleILi3ELi4ELi3EEENS4_18smem_ptr_flag_bitsILi16EEENST_INS5_IJSB_SH_EEENS5_IJSH_SC_EEEEEEEvNS4_8identityENS4_28SM100_TMA_2SM_LOAD_MULTICASTES1A_vS1B_EENS_8epilogue10collective18CollectiveEpilogueINS1E_23Sm100TmaWarpSpecializedILi4ELi2ELi32ELb1ELb0EEEJNS5_IJSH_SG_SH_EEENS5_IJNST_ISH_SC_EENST_INS5_IJNSA_ILi32EEENSA_ILi2EEEEEENS5_IJSC_SF_EEEEEEEESJ_SK_SJ_SK_NS1E_6fusion15FusionCallbacksIS1I_NS1R_17LinearCombinationISJ_fSJ_fLNS_15FloatRoundStyleE2EEES1J_S1Q_JEEENS4_5SM1004TMEM4LOAD26SM100_TMEM_LOAD_32dp32b32xENS4_13SM90_TMA_LOADENS12_INS13_ILi2ELi4ELi3EEES16_NST_INS5_IJSB_S1L_EEENS5_IJS1L_SC_EEEEEEENS4_39AutoVectorizingCopyWithAssumedAlignmentILi128EEENS4_14SM90_TMA_STOREES26_S28_S28_EEEvvEEEEvNT_6ParamsE --------------------------
	.section	.nv.info._ZN7cutlass13device_kernelINS_4gemm6kernel13GemmUniversalIN4cute5tupleIJiiiiEEENS1_10collective13CollectiveMmaINS1_35MainloopSm100TmaUmmaWarpSpecializedILi8ELi2ELi4ENS5_IJNS4_1CILi8EEENSA_ILi1EEESC_EEEEENS5_IJNSA_ILi128EEENSA_ILi256EEENSA_ILi64EEEEEENS_10bfloat16_tENS5_IJlSC_lEEESJ_SK_NS4_8TiledMMAINS4_8MMA_AtomIJNS4_26SM100_MMA_F16BF16_2x1SM_SSISJ_SJ_fLi128ELi256ELNS4_4UMMA5MajorE0ELSP_0ELNSO_7ScaleInE0ELSQ_0EEEEEENS4_6LayoutINS5_IJSC_SC_SC_EEENS5_IJNSA_ILi0EEESV_SV_EEEEENS5_IJNS4_10UnderscoreESY_SY_EEEEENS4_18SM100_TMA_2SM_LOADENS4_14ComposedLayoutINS4_7SwizzleILi3ELi4ELi3EEENS4_18smem_ptr_flag_bitsILi16EEENST_INS5_IJSB_SH_EEENS5_IJSH_SC_EEEEEEEvNS4_8identityENS4_28SM100_TMA_2SM_LOAD_MULTICASTES1A_vS1B_EENS_8epilogue10collective18CollectiveEpilogueINS1E_23Sm100TmaWarpSpecializedILi4ELi2ELi32ELb1ELb0EEEJNS5_IJSH_SG_SH_EEENS5_IJNST_ISH_SC_EENST_INS5_IJNSA_ILi32EEENSA_ILi2EEEEEENS5_IJSC_SF_EEEEEEEESJ_SK_SJ_SK_NS1E_6fusion15FusionCallbacksIS1I_NS1R_17LinearCombinationISJ_fSJ_fLNS_15FloatRoundStyleE2EEES1J_S1Q_JEEENS4_5SM1004TMEM4LOAD26SM100_TMEM_LOAD_32dp32b32xENS4_13SM90_TMA_LOADENS12_INS13_ILi2ELi4ELi3EEES16_NST_INS5_IJSB_S1L_EEENS5_IJS1L_SC_EEEEEEENS4_39AutoVectorizingCopyWithAssumedAlignmentILi128EEENS4_14SM90_TMA_STOREES26_S28_S28_EEEvvEEEEvNT_6ParamsE,"",@"SHT_CUDA_INFO"
	.sectionflags	@""
	.align	4


	//----- nvinfo : EIATTR_CUDA_API_VERSION
	.align		4
        /*0000*/ 	.byte	0x04, 0x37
        /*0002*/ 	.short	(.L_31 - .L_30)
.L_30:
        /*0004*/ 	.word	0x00000082


	//----- nvinfo : EIATTR_KPARAM_INFO
	.align		4
.L_31:
        /*0008*/ 	.byte	0x04, 0x17
        /*000a*/ 	.short	(.L_33 - .L_32)
.L_32:
        /*000c*/ 	.word	0x00000000
        /*0010*/ 	.short	0x0000
        /*0012*/ 	.short	0x0000
        /*0014*/ 	.byte	0x00, 0xf0, 0x01, 0x20


	//----- nvinfo : EIATTR_AT_ENTRY_FRAGMENTS
	.align		4
.L_33:
        /*0018*/ 	.byte	0x04, 0x4f
        /*001a*/ 	.short	(.L_35 - .L_34)


	//   ....[0]....
.L_34:
        /*001c*/ 	.word	0x00000007


	//----- nvinfo : EIATTR_RESERVED_SMEM_USED
	.align		4
.L_35:
        /*0020*/ 	.byte	0x01, 0x41
	.zero		2


	//----- nvinfo : EIATTR_SPARSE_MMA_MASK
	.align		4
        /*0024*/ 	.byte	0x03, 0x50
        /*0026*/ 	.short	0x0000


	//----- nvinfo : EIATTR_TCGEN05_2CTA_USED
	.align		4
        /*0028*/ 	.byte	0x01, 0x52
	.zero		2


	//----- nvinfo : EIATTR_MAXREG_COUNT
	.align		4
        /*002c*/ 	.byte	0x03, 0x1b
        /*002e*/ 	.short	0x00ff


	//----- nvinfo : EIATTR_NUM_BARRIERS
	.align		4
        /*0030*/ 	.byte	0x02, 0x4c
        /*0032*/ 	.byte	0x07
	.zero		1


	//----- nvinfo : EIATTR_EXTERNS
	.align		4
        /*0034*/ 	.byte	0x04, 0x0f
        /*0036*/ 	.short	(.L_37 - .L_36)


	//   ....[0]....
	.align		4
.L_36:
        /*0038*/ 	.word	index@(__assertfail)


	//----- nvinfo : EIATTR_MERCURY_ISA_VERSION
	.align		4
.L_37:
        /*003c*/ 	.byte	0x03, 0x5f
        /*003e*/ 	.short	0x0101


	//----- nvinfo : EIATTR_INT_WARP_WIDE_INSTR_OFFSETS
	.align		4
        /*0040*/ 	.byte	0x04, 0x31
        /*0042*/ 	.short	(.L_39 - .L_38)


	//   ....[0]....
.L_38:
        /*0044*/ 	.word	0x00000e60


	//   ....[1]....
        /*0048*/ 	.word	0x00000f10


	//   ....[2]....
        /*004c*/ 	.word	0x000046c0


	//   ....[3]....
        /*0050*/ 	.word	0x000046e0


	//   ....[4]....
        /*0054*/ 	.word	0x00004710


	//   ....[5]....
        /*0058*/ 	.word	0x00005310


	//   ....[6]....
        /*005c*/ 	.word	0x000053b0


	//   ....[7]....
        /*0060*/ 	.word	0x00005460


	//   ....[8]....
        /*0064*/ 	.word	0x000054d0


	//   ....[9]....
        /*0068*/ 	.word	0x00005580


	//   ....[10]....
        /*006c*/ 	.word	0x00005630


	//   ....[11]....
        /*0070*/ 	.word	0x000056a0


	//   ....[12]....
        /*0074*/ 	.word	0x00005760


	//   ....[13]....
        /*0078*/ 	.word	0x00005820


	//   ....[14]....
        /*007c*/ 	.word	0x000058c0


	//   ....[15]....
        /*0080*/ 	.word	0x000059b0


	//   ....[16]....
        /*0084*/ 	.word	0x00005aa0


	//----- nvinfo : EIATTR_COOP_GROUP_MASK_REGIDS
	.align		4
.L_39:
        /*0088*/ 	.byte	0x04, 0x29
        /*008a*/ 	.short	(.L_41 - .L_40)


	//   ....[0]....
.L_40:
        /*008c*/ 	.word	0xffffffff


	//   ....[1]....
        /*0090*/ 	.word	0xffffffff


	//   ....[2]....
        /*0094*/ 	.word	0xffffffff


	//   ....[3]....
        /*0098*/ 	.word	0xffffffff


	//   ....[4]....
        /*009c*/ 	.word	0xffffffff


	//   ....[5]....
        /*00a0*/ 	.word	0xffffffff


	//   ....[6]....
        /*00a4*/ 	.word	0xffffffff


	//   ....[7]....
        /*00a8*/ 	.word	0xffffffff


	//   ....[8]....
        /*00ac*/ 	.word	0xffffffff


	//   ....[9]....
        /*00b0*/ 	.word	0xffffffff


	//   ....[10]....
        /*00b4*/ 	.word	0xffffffff


	//   ....[11]....
        /*00b8*/ 	.word	0xffffffff


	//   ....[12]....
        /*00bc*/ 	.word	0xffffffff


	//   ....[13]....
        /*00c0*/ 	.word	0xffffffff


	//----- nvinfo : EIATTR_COOP_GROUP_INSTR_OFFSETS
	.align		4
.L_41:
        /*00c4*/ 	.byte	0x04, 0x28
        /*00c6*/ 	.short	(.L_43 - .L_42)


	//   ....[0]....
.L_42:
        /*00c8*/ 	.word	0x000000b0


	//   ....[1]....
        /*00cc*/ 	.word	0x00000520


	//   ....[2]....
        /*00d0*/ 	.word	0x00000770


	//   ....[3]....
        /*00d4*/ 	.word	0x00000910


	//   ....[4]....
        /*00d8*/ 	.word	0x00000a10


	//   ....[5]....
        /*00dc*/ 	.word	0x00000b80


	//   ....[6]....
        /*00e0*/ 	.word	0x00000d20


	//   ....[7]....
        /*00e4*/ 	.word	0x00000f80


	//   ....[8]....
        /*00e8*/ 	.word	0x00002370


	//   ....[9]....
        /*00ec*/ 	.word	0x000034a0


	//   ....[10]....
        /*00f0*/ 	.word	0x00003970


	//   ....[11]....
        /*00f4*/ 	.word	0x000039a0


	//   ....[12]....
        /*00f8*/ 	.word	0x000045c0


	//   ....[13]....
        /*00fc*/ 	.word	0x000047d0


	//----- nvinfo : EIATTR_VRC_CTA_INIT_COUNT
	.align		4
.L_43:
        /*0100*/ 	.byte	0x02, 0x4a
        /*0102*/ 	.byte	0x80
	.zero		1


	//----- nvinfo : EIATTR_SYSCALL_OFFSETS
	.align		4
        /*0104*/ 	.byte	0x04, 0x46
        /*0106*/ 	.short	(.L_45 - .L_44)


	//   ....[0]....
.L_44:
        /*0108*/ 	.word	0x00006650


	//   ....[1]....
        /*010c*/ 	.word	0x00006740


	//   ....[2]....
        /*0110*/ 	.word	0x00006ee0


	//   ....[3]....
        /*0114*/ 	.word	0x00007bb0


	//   ....[4]....
        /*0118*/ 	.word	0x00008860


	//   ....[5]....
        /*011c*/ 	.word	0x00009500


	//----- nvinfo : EIATTR_MBARRIER_INSTR_OFFSETS
	.align		4
.L_45:
        /*0120*/ 	.byte	0x04, 0x39
        /*0122*/ 	.short	(.L_47 - .L_46)


	//   ....[0]....
.L_46:
        /*0124*/ 	.word	0x00000660
        /*0128*/ 	.word	0x000000ff
        /*012c*/ 	.word	0x00000000
        /*0130*/ 	.short	0x0100
        /*0132*/ 	.byte	0x04
	.zero		1


	//   ....[1]....
        /*0134*/ 	.word	0x00000670
        /*0138*/ 	.word	0x000000ff
        /*013c*/ 	.word	0x00000040
        /*0140*/ 	.short	0x0100
        /*0142*/ 	.byte	0x04
	.zero		1


	//   ....[2]....
        /*0144*/ 	.word	0x00000680
        /*0148*/ 	.word	0x000000ff
        /*014c*/ 	.word	0x00000008
        /*0150*/ 	.short	0x0100
        /*0152*/ 	.byte	0x04
	.zero		1


	//   ....[3]....
        /*0154*/ 	.word	0x00000690
        /*0158*/ 	.word	0x000000ff
        /*015c*/ 	.word	0x00000048
        /*0160*/ 	.short	0x0100
        /*0162*/ 	.byte	0x04
	.zero		1


	//   ....[4]....
        /*0164*/ 	.word	0x000006a0
        /*0168*/ 	.word	0x000000ff
        /*016c*/ 	.word	0x00000010
        /*0170*/ 	.short	0x0100
        /*0172*/ 	.byte	0x04
	.zero		1


	//   ....[5]....
        /*0174*/ 	.word	0x000006b0
        /*0178*/ 	.word	0x000000ff
        /*017c*/ 	.word	0x00000050
        /*0180*/ 	.short	0x0100
        /*0182*/ 	.byte	0x04
	.zero		1


	//   ....[6]....
        /*0184*/ 	.word	0x000006c0
        /*0188*/ 	.word	0x000000ff
        /*018c*/ 	.word	0x00000018
        /*0190*/ 	.short	0x0100
        /*0192*/ 	.byte	0x04
	.zero		1


	//   ....[7]....
        /*0194*/ 	.word	0x000006d0
        /*0198*/ 	.word	0x000000ff
        /*019c*/ 	.word	0x00000058
        /*01a0*/ 	.short	0x0100
        /*01a2*/ 	.byte	0x04
	.zero		1


	//   ....[8]....
        /*01a4*/ 	.word	0x000006e0
        /*01a8*/ 	.word	0x000000ff
        /*01ac*/ 	.word	0x00000020
        /*01b0*/ 	.short	0x0100
        /*01b2*/ 	.byte	0x04
	.zero		1


	//   ....[9]....
        /*01b4*/ 	.word	0x000006f0
        /*01b8*/ 	.word	0x000000ff
        /*01bc*/ 	.word	0x00000060
        /*01c0*/ 	.short	0x0100
        /*01c2*/ 	.byte	0x04
	.zero		1


	//   ....[10]....
        /*01c4*/ 	.word	0x00000700
        /*01c8*/ 	.word	0x000000ff
        /*01cc*/ 	.word	0x00000028
        /*01d0*/ 	.short	0x0100
        /*01d2*/ 	.byte	0x04
	.zero		1


	//   ....[11]....
        /*01d4*/ 	.word	0x00000710
        /*01d8*/ 	.word	0x000000ff
        /*01dc*/ 	.word	0x00000068
        /*01e0*/ 	.short	0x0100
        /*01e2*/ 	.byte	0x04
	.zero		1


	//   ....[12]....
        /*01e4*/ 	.word	0x00000720
        /*01e8*/ 	.word	0x000000ff
        /*01ec*/ 	.word	0x00000030
        /*01f0*/ 	.short	0x0100
        /*01f2*/ 	.byte	0x04
	.zero		1


	//   ....[13]....
        /*01f4*/ 	.word	0x00000730
        /*01f8*/ 	.word	0x000000ff
        /*01fc*/ 	.word	0x00000070
        /*0200*/ 	.short	0x0100
        /*0202*/ 	.byte	0x04
	.zero		1


	//   ....[14]....
        /*0204*/ 	.word	0x00000740
        /*0208*/ 	.word	0x000000ff
        /*020c*/ 	.word	0x00000038
        /*0210*/ 	.short	0x0100
        /*0212*/ 	.byte	0x04
	.zero		1


	//   ....[15]....
        /*0214*/ 	.word	0x00000750
        /*0218*/ 	.word	0x000000ff
        /*021c*/ 	.word	0x00000078
        /*0220*/ 	.short	0x0100
        /*0222*/ 	.byte	0x04
	.zero		1


	//   ....[16]....
        /*0224*/ 	.word	0x00000880
        /*0228*/ 	.word	0x000000ff
        /*022c*/ 	.word	0x00000080
        /*0230*/ 	.short	0x0100
        /*0232*/ 	.byte	0x04
	.zero		1


	//   ....[17]....
        /*0234*/ 	.word	0x00000890
        /*0238*/ 	.word	0x000000ff
        /*023c*/ 	.word	0x000000a0
        /*0240*/ 	.short	0x0100
        /*0242*/ 	.byte	0x04
	.zero		1


	//   ....[18]....
        /*0244*/ 	.word	0x000008a0
        /*0248*/ 	.word	0x000000ff
        /*024c*/ 	.word	0x00000088
        /*0250*/ 	.short	0x0100
        /*0252*/ 	.byte	0x04
	.zero		1


	//   ....[19]....
        /*0254*/ 	.word	0x000008b0
        /*0258*/ 	.word	0x000000ff
        /*025c*/ 	.word	0x000000a8
        /*0260*/ 	.short	0x0100
        /*0262*/ 	.byte	0x04
	.zero		1


	//   ....[20]....
        /*0264*/ 	.word	0x000008c0
        /*0268*/ 	.word	0x000000ff
        /*026c*/ 	.word	0x00000090
        /*0270*/ 	.short	0x0100
        /*0272*/ 	.byte	0x04
	.zero		1


	//   ....[21]....
        /*0274*/ 	.word	0x000008d0
        /*0278*/ 	.word	0x000000ff
        /*027c*/ 	.word	0x000000b0
        /*0280*/ 	.short	0x0100
        /*0282*/ 	.byte	0x04
	.zero		1


	//   ....[22]....
        /*0284*/ 	.word	0x000008e0
        /*0288*/ 	.word	0x000000ff
        /*028c*/ 	.word	0x00000098
        /*0290*/ 	.short	0x0100
        /*0292*/ 	.byte	0x04
	.zero		1


	//   ....[23]....
        /*0294*/ 	.word	0x000008f0
        /*0298*/ 	.word	0x000000ff
        /*029c*/ 	.word	0x000000b8
        /*02a0*/ 	.short	0x0100
        /*02a2*/ 	.byte	0x04
	.zero		1


	//   ....[24]....
        /*02a4*/ 	.word	0x000009e0
        /*02a8*/ 	.word	0x000000ff
        /*02ac*/ 	.word	0x000000c0
        /*02b0*/ 	.short	0x0100
        /*02b2*/ 	.byte	0x06
	.zero		1


	//   ....[25]....
        /*02b4*/ 	.word	0x000009f0
        /*02b8*/ 	.word	0x000000ff
        /*02bc*/ 	.word	0x000000c8
        /*02c0*/ 	.short	0x0100
        /*02c2*/ 	.byte	0x06
	.zero		1


	//   ....[26]....
        /*02c4*/ 	.word	0x00000b30
        /*02c8*/ 	.word	0x000000ff
        /*02cc*/ 	.word	0x000000d0
        /*02d0*/ 	.short	0x0100
        /*02d2*/ 	.byte	0x06
	.zero		1


	//   ....[27]....
        /*02d4*/ 	.word	0x00000b40
        /*02d8*/ 	.word	0x000000ff
        /*02dc*/ 	.word	0x000000e0
        /*02e0*/ 	.short	0x0100
        /*02e2*/ 	.byte	0x06
	.zero		1


	//   ....[28]....
        /*02e4*/ 	.word	0x00000b50
        /*02e8*/ 	.word	0x000000ff
        /*02ec*/ 	.word	0x000000d8
        /*02f0*/ 	.short	0x0100
        /*02f2*/ 	.byte	0x06
	.zero		1


	//   ....[29]....
        /*02f4*/ 	.word	0x00000b60
        /*02f8*/ 	.word	0x000000ff
        /*02fc*/ 	.word	0x000000e8
        /*0300*/ 	.short	0x0100
        /*0302*/ 	.byte	0x06
	.zero		1


	//   ....[30]....
        /*0304*/ 	.word	0x00000c90
        /*0308*/ 	.word	0x000000ff
        /*030c*/ 	.word	0x000000f0
        /*0310*/ 	.short	0x0100
        /*0312*/ 	.byte	0x04
	.zero		1


	//   ....[31]....
        /*0314*/ 	.word	0x00000ca0
        /*0318*/ 	.word	0x000000ff
        /*031c*/ 	.word	0x00000110
        /*0320*/ 	.short	0x0100
        /*0322*/ 	.byte	0x04
	.zero		1


	//   ....[32]....
        /*0324*/ 	.word	0x00000cb0
        /*0328*/ 	.word	0x000000ff
        /*032c*/ 	.word	0x000000f8
        /*0330*/ 	.short	0x0100
        /*0332*/ 	.byte	0x04
	.zero		1


	//   ....[33]....
        /*0334*/ 	.word	0x00000cc0
        /*0338*/ 	.word	0x000000ff
        /*033c*/ 	.word	0x00000118
        /*0340*/ 	.short	0x0100
        /*0342*/ 	.byte	0x04
	.zero		1


	//   ....[34]....
        /*0344*/ 	.word	0x00000cd0
        /*0348*/ 	.word	0x000000ff
        /*034c*/ 	.word	0x00000100
        /*0350*/ 	.short	0x0100
        /*0352*/ 	.byte	0x04
	.zero		1


	//   ....[35]....
        /*0354*/ 	.word	0x00000ce0
        /*0358*/ 	.word	0x000000ff
        /*035c*/ 	.word	0x00000120
        /*0360*/ 	.short	0x0100
        /*0362*/ 	.byte	0x04
	.zero		1


	//   ....[36]....
        /*0364*/ 	.word	0x00000cf0
        /*0368*/ 	.word	0x000000ff
        /*036c*/ 	.word	0x00000108
        /*0370*/ 	.short	0x0100
        /*0372*/ 	.byte	0x04
	.zero		1


	//   ....[37]....
        /*0374*/ 	.word	0x00000d00
        /*0378*/ 	.word	0x000000ff
        /*037c*/ 	.word	0x00000128
        /*0380*/ 	.short	0x0100
        /*0382*/ 	.byte	0x04
	.zero		1


	//   ....[38]....
        /*0384*/ 	.word	0x00000e00
        /*0388*/ 	.word	0x000000ff
        /*038c*/ 	.word	0x00000130
        /*0390*/ 	.short	0x0100
        /*0392*/ 	.byte	0x04
	.zero		1


	//   ....[39]....
        /*0394*/ 	.word	0x00000e10
        /*0398*/ 	.word	0x000000ff
        /*039c*/ 	.word	0x00000140
        /*03a0*/ 	.short	0x0100
        /*03a2*/ 	.byte	0x04
	.zero		1


	//   ....[40]....
        /*03a4*/ 	.word	0x00000e20
        /*03a8*/ 	.word	0x000000ff
        /*03ac*/ 	.word	0x00000138
        /*03b0*/ 	.short	0x0100
        /*03b2*/ 	.byte	0x04
	.zero		1


	//   ....[41]....
        /*03b4*/ 	.word	0x00000e30
        /*03b8*/ 	.word	0x000000ff
        /*03bc*/ 	.word	0x00000148
        /*03c0*/ 	.short	0x0100
        /*03c2*/ 	.byte	0x04
	.zero		1


	//   ....[42]....
        /*03c4*/ 	.word	0x00000f30
        /*03c8*/ 	.word	0x000000ff
        /*03cc*/ 	.word	0x00000150
        /*03d0*/ 	.short	0x0100
        /*03d2*/ 	.byte	0x06
	.zero		1


	//   ....[43]....
        /*03d4*/ 	.word	0x00001bd0
        /*03d8*/ 	.word	0x00000000
        /*03dc*/ 	.word	0x00000140
        /*03e0*/ 	.short	0x010a
        /*03e2*/ 	.byte	0xff
	.zero		1


	//   ....[44]....
        /*03e4*/ 	.word	0x00001bf0
        /*03e8*/ 	.word	0x00000000
        /*03ec*/ 	.word	0x00000130
        /*03f0*/ 	.short	0x0101
        /*03f2*/ 	.byte	0xff
	.zero		1


	//   ....[45]....
        /*03f4*/ 	.word	0x00001ca0
        /*03f8*/ 	.word	0x000000ff
        /*03fc*/ 	.word	0x00000040
        /*0400*/ 	.short	0x010a
        /*0402*/ 	.byte	0x04
	.zero		1


	//   ....[46]....
        /*0404*/ 	.word	0x00001d70
        /*0408*/ 	.word	0x000000ff
        /*040c*/ 	.word	0x00000040
        /*0410*/ 	.short	0x010a
        /*0412*/ 	.byte	0x21
	.zero		1


	//   ....[47]....
        /*0414*/ 	.word	0x00001f20
        /*0418*/ 	.word	0x000000ff
        /*041c*/ 	.word	0x00000040
        /*0420*/ 	.short	0x010a
        /*0422*/ 	.byte	0x05
	.zero		1


	//   ....[48]....
        /*0424*/ 	.word	0x00002020
        /*0428*/ 	.word	0x000000ff
        /*042c*/ 	.word	0x000000c8
        /*0430*/ 	.short	0x0101
        /*0432*/ 	.byte	0x0d
	.zero		1


	//   ....[49]....
        /*0434*/ 	.word	0x00002040
        /*0438*/ 	.word	0x000000ff
        /*043c*/ 	.word	0x00000040
        /*0440*/ 	.short	0x010a
        /*0442*/ 	.byte	0x04
	.zero		1


	//   ....[50]....
        /*0444*/ 	.word	0x000020c0
        /*0448*/ 	.word	0x000000ff
        /*044c*/ 	.word	0x00000040
        /*0450*/ 	.short	0x010a
        /*0452*/ 	.byte	0x09
	.zero		1


	//   ....[51]....
        /*0454*/ 	.word	0x00002290
        /*0458*/ 	.word	0x000000ff
        /*045c*/ 	.word	0x00000040
        /*0460*/ 	.short	0x010a
        /*0462*/ 	.byte	0x05
	.zero		1


	//   ....[52]....
        /*0464*/ 	.word	0x000023a0
        /*0468*/ 	.word	0x00000003
        /*046c*/ 	.word	0x000000d0
        /*0470*/ 	.short	0x010a
        /*0472*/ 	.byte	0xff
	.zero		1


	//   ....[53]....
        /*0474*/ 	.word	0x000024f0
        /*0478*/ 	.word	0x00000000
        /*047c*/ 	.word	0x00000000
        /*0480*/ 	.short	0x0101
        /*0482*/ 	.byte	0xff
	.zero		1


	//   ....[54]....
        /*0484*/ 	.word	0x00002ab0
        /*0488*/ 	.word	0x000000ff
        /*048c*/ 	.word	0x00000000
        /*0490*/ 	.short	0x010a
        /*0492*/ 	.byte	0x04
	.zero		1


	//   ....[55]....
        /*0494*/ 	.word	0x00002b40
        /*0498*/ 	.word	0x000000ff
        /*049c*/ 	.word	0x00000000
        /*04a0*/ 	.short	0x010a
        /*04a2*/ 	.byte	0x05
	.zero		1


	//   ....[56]....
        /*04a4*/ 	.word	0x00002bd0
        /*04a8*/ 	.word	0x000000ff
        /*04ac*/ 	.word	0x00000000
        /*04b0*/ 	.short	0x010a
        /*04b2*/ 	.byte	0x05
	.zero		1


	//   ....[57]....
        /*04b4*/ 	.word	0x00002c60
        /*04b8*/ 	.word	0x000000ff
        /*04bc*/ 	.word	0x00000000
        /*04c0*/ 	.short	0x010a
        /*04c2*/ 	.byte	0x05
	.zero		1


	//   ....[58]....
        /*04c4*/ 	.word	0x00002cf0
        /*04c8*/ 	.word	0x000000ff
        /*04cc*/ 	.word	0x00000000
        /*04d0*/ 	.short	0x010a
        /*04d2*/ 	.byte	0x05
	.zero		1


	//   ....[59]....
        /*04d4*/ 	.word	0x00002d80
        /*04d8*/ 	.word	0x000000ff
        /*04dc*/ 	.word	0x00000000
        /*04e0*/ 	.short	0x010a
        /*04e2*/ 	.byte	0x05
	.zero		1


	//   ....[60]....
        /*04e4*/ 	.word	0x00002e10
        /*04e8*/ 	.word	0x000000ff
        /*04ec*/ 	.word	0x00000000
        /*04f0*/ 	.short	0x010a
        /*04f2*/ 	.byte	0x05
	.zero		1


	//   ....[61]....
        /*04f4*/ 	.word	0x00002eb0
        /*04f8*/ 	.word	0x00000000
        /*04fc*/ 	.word	0x00000000
        /*0500*/ 	.short	0x010a
        /*0502*/ 	.byte	0xff
	.zero		1


	//   ....[62]....
        /*0504*/ 	.word	0x00002ff0
        /*0508*/ 	.word	0x00000000
        /*050c*/ 	.word	0x00000130
        /*0510*/ 	.short	0x010a
        /*0512*/ 	.byte	0xff
	.zero		1


	//   ....[63]....
        /*0514*/ 	.word	0x00003060
        /*0518*/ 	.word	0x00000004
        /*051c*/ 	.word	0x00000000
        /*0520*/ 	.short	0x0101
        /*0522*/ 	.byte	0xff
	.zero		1


	//   ....[64]....
        /*0524*/ 	.word	0x00003080
        /*0528*/ 	.word	0x000000ff
        /*052c*/ 	.word	0x000000e0
        /*0530*/ 	.short	0x010a
        /*0532*/ 	.byte	0x04
	.zero		1


	//   ....[65]....
        /*0534*/ 	.word	0x000031a0
        /*0538*/ 	.word	0x00000000
        /*053c*/ 	.word	0x000000d0
        /*0540*/ 	.short	0x010a
        /*0542*/ 	.byte	0xff
	.zero		1


	//   ....[66]....
        /*0544*/ 	.word	0x000032a0
        /*0548*/ 	.word	0x00000000
        /*054c*/ 	.word	0x00000000
        /*0550*/ 	.short	0x0101
        /*0552*/ 	.byte	0xff
	.zero		1


	//   ....[67]....
        /*0554*/ 	.word	0x00003330
        /*0558*/ 	.word	0x000000ff
        /*055c*/ 	.word	0x000000e0
        /*0560*/ 	.short	0x0106
        /*0562*/ 	.byte	0x04
	.zero		1


	//   ....[68]....
        /*0564*/ 	.word	0x00003350
        /*0568*/ 	.word	0x000000ff
        /*056c*/ 	.word	0x000000e0
        /*0570*/ 	.short	0x010a
        /*0572*/ 	.byte	0x04
	.zero		1


	//   ....[69]....
        /*0574*/ 	.word	0x000033e0
        /*0578*/ 	.word	0x000000ff
        /*057c*/ 	.word	0x000000e0
        /*0580*/ 	.short	0x0106
        /*0582*/ 	.byte	0x07
	.zero		1


	//   ....[70]....
        /*0584*/ 	.word	0x00003420
        /*0588*/ 	.word	0x00000000
        /*058c*/ 	.word	0x000000e0
        /*0590*/ 	.short	0x010a
        /*0592*/ 	.byte	0xff
	.zero		1


	//   ....[71]....
        /*0594*/ 	.word	0x00003670
        /*0598*/ 	.word	0x000000ff
        /*059c*/ 	.word	0x00000008
        /*05a0*/ 	.short	0x010a
        /*05a2*/ 	.byte	0x05
	.zero		1


	//   ....[72]....
        /*05a4*/ 	.word	0x00003690
        /*05a8*/ 	.word	0x000000ff
        /*05ac*/ 	.word	0x00000008
        /*05b0*/ 	.short	0x010a
        /*05b2*/ 	.byte	0x05
	.zero		1


	//   ....[73]....
        /*05b4*/ 	.word	0x00003820
        /*05b8*/ 	.word	0x000000ff
        /*05bc*/ 	.word	0x00000008
        /*05c0*/ 	.short	0x010a
        /*05c2*/ 	.byte	0x05
	.zero		1


	//   ....[74]....
        /*05c4*/ 	.word	0x00003840
        /*05c8*/ 	.word	0x000000ff
        /*05cc*/ 	.word	0x00000008
        /*05d0*/ 	.short	0x010a
        /*05d2*/ 	.byte	0x05
	.zero		1


	//   ....[75]....
        /*05d4*/ 	.word	0x00003900
        /*05d8*/ 	.word	0x000000ff
        /*05dc*/ 	.word	0x00000000
        /*05e0*/ 	.short	0x0101
        /*05e2*/ 	.byte	0x04
	.zero		1


	//   ....[76]....
        /*05e4*/ 	.word	0x00003c40
        /*05e8*/ 	.word	0x00000000
        /*05ec*/ 	.word	0x000000d0
        /*05f0*/ 	.short	0x010a
        /*05f2*/ 	.byte	0xff
	.zero		1


	//   ....[77]....
        /*05f4*/ 	.word	0x00003d00
        /*05f8*/ 	.word	0x00000000
        /*05fc*/ 	.word	0x00000000
        /*0600*/ 	.short	0x0101
        /*0602*/ 	.byte	0xff
	.zero		1


	//   ....[78]....
        /*0604*/ 	.word	0x00003dc0
        /*0608*/ 	.word	0x000000ff
        /*060c*/ 	.word	0x00000000
        /*0610*/ 	.short	0x010a
        /*0612*/ 	.byte	0x04
	.zero		1


	//   ....[79]....
        /*0614*/ 	.word	0x00003dd0
        /*0618*/ 	.word	0x000000ff
        /*061c*/ 	.word	0x00000110
        /*0620*/ 	.short	0x010a
        /*0622*/ 	.byte	0x1f
	.zero		1


	//   ....[80]....
        /*0624*/ 	.word	0x00003e80
        /*0628*/ 	.word	0x000000ff
        /*062c*/ 	.word	0x00000000
        /*0630*/ 	.short	0x010a
        /*0632*/ 	.byte	0x05
	.zero		1


	//   ....[81]....
        /*0634*/ 	.word	0x00003fb0
        /*0638*/ 	.word	0x000000ff
        /*063c*/ 	.word	0x00000000
        /*0640*/ 	.short	0x010a
        /*0642*/ 	.byte	0x04
	.zero		1


	//   ....[82]....
        /*0644*/ 	.word	0x000042b0
        /*0648*/ 	.word	0x000000ff
        /*064c*/ 	.word	0x00000000
        /*0650*/ 	.short	0x010a
        /*0652*/ 	.byte	0x04
	.zero		1


	//   ....[83]....
        /*0654*/ 	.word	0x00004340
        /*0658*/ 	.word	0x000000ff
        /*065c*/ 	.word	0x00000000
        /*0660*/ 	.short	0x010a
        /*0662*/ 	.byte	0x05
	.zero		1


	//   ....[84]....
        /*0664*/ 	.word	0x000043d0
        /*0668*/ 	.word	0x000000ff
        /*066c*/ 	.word	0x00000000
        /*0670*/ 	.short	0x010a
        /*0672*/ 	.byte	0x05
	.zero		1


	//   ....[85]....
        /*0674*/ 	.word	0x00004470
        /*0678*/ 	.word	0x00000000
        /*067c*/ 	.word	0x00000000
        /*0680*/ 	.short	0x010a
        /*0682*/ 	.byte	0xff
	.zero		1


	//   ....[86]....
        /*0684*/ 	.word	0x000044b0
        /*0688*/ 	.word	0x00000000
        /*068c*/ 	.word	0x00000000
        /*0690*/ 	.short	0x010a
        /*0692*/ 	.byte	0xff
	.zero		1


	//   ....[87]....
        /*0694*/ 	.word	0x00004520
        /*0698*/ 	.word	0x000000ff
        /*069c*/ 	.word	0x00000000
        /*06a0*/ 	.short	0x0101
        /*06a2*/ 	.byte	0x04
	.zero		1


	//   ....[88]....
        /*06a4*/ 	.word	0x00004560
        /*06a8*/ 	.word	0x000000ff
        /*06ac*/ 	.word	0x00000150
        /*06b0*/ 	.short	0x010a
        /*06b2*/ 	.byte	0x1a
	.zero		1


	//   ....[89]....
        /*06b4*/ 	.word	0x000045b0
        /*06b8*/ 	.word	0x000000ff
        /*06bc*/ 	.word	0x00000000
        /*06c0*/ 	.short	0x0101
        /*06c2*/ 	.byte	0x04
	.zero		1


	//   ....[90]....
        /*06c4*/ 	.word	0x00004ad0
        /*06c8*/ 	.word	0x00000008
        /*06cc*/ 	.word	0x000000d0
        /*06d0*/ 	.short	0x010a
        /*06d2*/ 	.byte	0xff
	.zero		1


	//   ....[91]....
        /*06d4*/ 	.word	0x00004c40
        /*06d8*/ 	.word	0x00000000
        /*06dc*/ 	.word	0x00000000
        /*06e0*/ 	.short	0x0101
        /*06e2*/ 	.byte	0xff
	.zero		1


	//   ....[92]....
        /*06e4*/ 	.word	0x00005120
        /*06e8*/ 	.word	0x000000ff
        /*06ec*/ 	.word	0x000000c8
        /*06f0*/ 	.short	0x010a
        /*06f2*/ 	.byte	0x15
	.zero		1


	//   ....[93]....
        /*06f4*/ 	.word	0x000052b0
        /*06f8*/ 	.word	0x000000ff
        /*06fc*/ 	.word	0x000000a0
        /*0700*/ 	.short	0x010a
        /*0702*/ 	.byte	0x15
	.zero		1


	//   ....[94]....
        /*0704*/ 	.word	0x00005480
        /*0708*/ 	.word	0x000000ff
        /*070c*/ 	.word	0x00000080
        /*0710*/ 	.short	0x010b
        /*0712*/ 	.byte	0x15
	.zero		1


	//   ....[95]....
        /*0714*/ 	.word	0x00005490
        /*0718*/ 	.word	0x000000ff
        /*071c*/ 	.word	0x00000000
        /*0720*/ 	.short	0x0101
        /*0722*/ 	.byte	0x35
	.zero		1


	//   ....[96]....
        /*0724*/ 	.word	0x000054a0
        /*0728*/ 	.word	0x000000ff
        /*072c*/ 	.word	0x000000a8
        /*0730*/ 	.short	0x010a
        /*0732*/ 	.byte	0x15
	.zero		1


	//   ....[97]....
        /*0734*/ 	.word	0x00005650
        /*0738*/ 	.word	0x000000ff
        /*073c*/ 	.word	0x00000088
        /*0740*/ 	.short	0x010b
        /*0742*/ 	.byte	0x15
	.zero		1


	//   ....[98]....
        /*0744*/ 	.word	0x00005660
        /*0748*/ 	.word	0x000000ff
        /*074c*/ 	.word	0x00000000
        /*0750*/ 	.short	0x0101
        /*0752*/ 	.byte	0x34
	.zero		1


	//   ....[99]....
        /*0754*/ 	.word	0x00005670
        /*0758*/ 	.word	0x000000ff
        /*075c*/ 	.word	0x000000b0
        /*0760*/ 	.short	0x010a
        /*0762*/ 	.byte	0x15
	.zero		1


	//   ....[100]....
        /*0764*/ 	.word	0x00005840
        /*0768*/ 	.word	0x000000ff
        /*076c*/ 	.word	0x00000090
        /*0770*/ 	.short	0x010b
        /*0772*/ 	.byte	0x15
	.zero		1


	//   ....[101]....
        /*0774*/ 	.word	0x00005850
        /*0778*/ 	.word	0x000000ff
        /*077c*/ 	.word	0x00000000
        /*0780*/ 	.short	0x0101
        /*0782*/ 	.byte	0x2f
	.zero		1


	//   ....[102]....
        /*0784*/ 	.word	0x00005860
        /*0788*/ 	.word	0x000000ff
        /*078c*/ 	.word	0x000000b8
        /*0790*/ 	.short	0x010a
        /*0792*/ 	.byte	0x15
	.zero		1


	//   ....[103]....
        /*0794*/ 	.word	0x00005ac0
        /*0798*/ 	.word	0x000000ff
        /*079c*/ 	.word	0x00000098
        /*07a0*/ 	.short	0x010b
        /*07a2*/ 	.byte	0x15
	.zero		1


	//   ....[104]....
        /*07a4*/ 	.word	0x00005ad0
        /*07a8*/ 	.word	0x000000ff
        /*07ac*/ 	.word	0x00000000
        /*07b0*/ 	.short	0x0101
        /*07b2*/ 	.byte	0x2e
	.zero		1


	//   ....[105]....
        /*07b4*/ 	.word	0x00005b00
        /*07b8*/ 	.word	0x000000ff
        /*07bc*/ 	.word	0x000000a0
        /*07c0*/ 	.short	0x010a
        /*07c2*/ 	.byte	0x15
	.zero		1


	//   ....[106]....
        /*07c4*/ 	.word	0x00005b20
        /*07c8*/ 	.word	0x000000ff
        /*07cc*/ 	.word	0x000000a8
        /*07d0*/ 	.short	0x010a
        /*07d2*/ 	.byte	0x15
	.zero		1


	//   ....[107]....
        /*07d4*/ 	.word	0x00005b40
        /*07d8*/ 	.word	0x000000ff
        /*07dc*/ 	.word	0x000000b0
        /*07e0*/ 	.short	0x010a
        /*07e2*/ 	.byte	0x15
	.zero		1


	//   ....[108]....
        /*07e4*/ 	.word	0x00005b80
        /*07e8*/ 	.word	0x00000000
        /*07ec*/ 	.word	0x000000b8
        /*07f0*/ 	.short	0x010a
        /*07f2*/ 	.byte	0xff
	.zero		1


	//   ....[109]....
        /*07f4*/ 	.word	0x00005ee0
        /*07f8*/ 	.word	0x00000003
        /*07fc*/ 	.word	0x000000d0
        /*0800*/ 	.short	0x010a
        /*0802*/ 	.byte	0xff
	.zero		1


	//   ....[110]....
        /*0804*/ 	.word	0x00006060
        /*0808*/ 	.word	0x00000000
        /*080c*/ 	.word	0x00000000
        /*0810*/ 	.short	0x0101
        /*0812*/ 	.byte	0xff
	.zero		1


	//   ....[111]....
        /*0814*/ 	.word	0x00006ba0
        /*0818*/ 	.word	0x000000ff
        /*081c*/ 	.word	0x00000080
        /*0820*/ 	.short	0x010a
        /*0822*/ 	.byte	0x2b
	.zero		1


	//   ....[112]....
        /*0824*/ 	.word	0x00006be0
        /*0828*/ 	.word	0x00000062
        /*082c*/ 	.word	0x000000f0
        /*0830*/ 	.short	0x010a
        /*0832*/ 	.byte	0xff
	.zero		1


	//   ....[113]....
        /*0834*/ 	.word	0x00006cd0
        /*0838*/ 	.word	0x000000ff
        /*083c*/ 	.word	0x00000080
        /*0840*/ 	.short	0x010a
        /*0842*/ 	.byte	0x2b
	.zero		1


	//   ....[114]....
        /*0844*/ 	.word	0x00006dc0
        /*0848*/ 	.word	0x00000062
        /*084c*/ 	.word	0x000000f0
        /*0850*/ 	.short	0x010a
        /*0852*/ 	.byte	0xff
	.zero		1


	//   ....[115]....
        /*0854*/ 	.word	0x000078e0
        /*0858*/ 	.word	0x00000000
        /*085c*/ 	.word	0x00000000
        /*0860*/ 	.short	0x0101
        /*0862*/ 	.byte	0xff
	.zero		1


	//   ....[116]....
        /*0864*/ 	.word	0x000078f0
        /*0868*/ 	.word	0x00000003
        /*086c*/ 	.word	0x00000080
        /*0870*/ 	.short	0x010a
        /*0872*/ 	.byte	0xff
	.zero		1


	//   ....[117]....
        /*0874*/ 	.word	0x000079d0
        /*0878*/ 	.word	0x00000003
        /*087c*/ 	.word	0x00000080
        /*0880*/ 	.short	0x010a
        /*0882*/ 	.byte	0xff
	.zero		1


	//   ....[118]....
        /*0884*/ 	.word	0x00008590
        /*0888*/ 	.word	0x00000068
        /*088c*/ 	.word	0x00000000
        /*0890*/ 	.short	0x0101
        /*0892*/ 	.byte	0xff
	.zero		1


	//   ....[119]....
        /*0894*/ 	.word	0x000085b0
        /*0898*/ 	.word	0x0000003e
        /*089c*/ 	.word	0x00000080
        /*08a0*/ 	.short	0x010a
        /*08a2*/ 	.byte	0xff
	.zero		1


	//   ....[120]....
        /*08a4*/ 	.word	0x00008680
        /*08a8*/ 	.word	0x0000003e
        /*08ac*/ 	.word	0x00000080
        /*08b0*/ 	.short	0x010a
        /*08b2*/ 	.byte	0xff
	.zero		1


	//   ....[121]....
        /*08b4*/ 	.word	0x00009230
        /*08b8*/ 	.word	0x0000003e
        /*08bc*/ 	.word	0x00000000
        /*08c0*/ 	.short	0x0101
        /*08c2*/ 	.byte	0xff
	.zero		1


	//   ....[122]....
        /*08c4*/ 	.word	0x00009250
        /*08c8*/ 	.word	0x0000003d
        /*08cc*/ 	.word	0x00000080
        /*08d0*/ 	.short	0x010a
        /*08d2*/ 	.byte	0xff
	.zero		1


	//   ....[123]....
        /*08d4*/ 	.word	0x00009320
        /*08d8*/ 	.word	0x0000003d
        /*08dc*/ 	.word	0x00000080
        /*08e0*/ 	.short	0x010a
        /*08e2*/ 	.byte	0xff
	.zero		1


	//   ....[124]....
        /*08e4*/ 	.word	0x00009710
        /*08e8*/ 	.word	0x00000062
        /*08ec*/ 	.word	0x00000000
        /*08f0*/ 	.short	0x0101
        /*08f2*/ 	.byte	0xff
	.zero		1


	//   ....[125]....
        /*08f4*/ 	.word	0x00009f20
        /*08f8*/ 	.word	0x00000002
        /*08fc*/ 	.word	0x00000000
        /*0900*/ 	.short	0x0101
        /*0902*/ 	.byte	0xff
	.zero		1


	//   ....[126]....
        /*0904*/ 	.word	0x0000a1d0
        /*0908*/ 	.word	0x000000ff
        /*090c*/ 	.word	0x00000000
        /*0910*/ 	.short	0x0101
        /*0912*/ 	.byte	0x04
	.zero		1


	//   ....[127]....
        /*0914*/ 	.word	0x0000a1f0
        /*0918*/ 	.word	0x00000000
        /*091c*/ 	.word	0x00000140
        /*0920*/ 	.short	0x010a
        /*0922*/ 	.byte	0xff
	.zero		1


	//   ....[128]....
        /*0924*/ 	.word	0x0000a250
        /*0928*/ 	.word	0x00000000
        /*092c*/ 	.word	0x00000040
        /*0930*/ 	.short	0x010a
        /*0932*/ 	.byte	0xff
	.zero		1


	//   ....[129]....
        /*0934*/ 	.word	0x0000a2b0
        /*0938*/ 	.word	0x00000000
        /*093c*/ 	.word	0x00000040
        /*0940*/ 	.short	0x010a
        /*0942*/ 	.byte	0xff
	.zero		1


	//   ....[130]....
        /*0944*/ 	.word	0x0000a300
        /*0948*/ 	.word	0x00000003
        /*094c*/ 	.word	0x000000d0
        /*0950*/ 	.short	0x010a
        /*0952*/ 	.byte	0xff
	.zero		1


	//   ....[131]....
        /*0954*/ 	.word	0x0000a360
        /*0958*/ 	.word	0x00000000
        /*095c*/ 	.word	0x00000000
        /*0960*/ 	.short	0x010a
        /*0962*/ 	.byte	0xff
	.zero		1


	//   ....[132]....
        /*0964*/ 	.word	0x0000a3c0
        /*0968*/ 	.word	0x00000000
        /*096c*/ 	.word	0x00000000
        /*0970*/ 	.short	0x010a
        /*0972*/ 	.byte	0xff
	.zero		1


	//   ....[133]....
        /*0974*/ 	.word	0x0000a420
        /*0978*/ 	.word	0x00000000
        /*097c*/ 	.word	0x00000000
        /*0980*/ 	.short	0x010a
        /*0982*/ 	.byte	0xff
	.zero		1


	//   ....[134]....
        /*0984*/ 	.word	0x0000a480
        /*0988*/ 	.word	0x00000000
        /*098c*/ 	.word	0x00000000
        /*0990*/ 	.short	0x010a
        /*0992*/ 	.byte	0xff
	.zero		1


	//   ....[135]....
        /*0994*/ 	.word	0x0000a4e0
        /*0998*/ 	.word	0x00000000
        /*099c*/ 	.word	0x00000000
        /*09a0*/ 	.short	0x010a
        /*09a2*/ 	.byte	0xff
	.zero		1


	//   ....[136]....
        /*09a4*/ 	.word	0x0000a540
        /*09a8*/ 	.word	0x00000000
        /*09ac*/ 	.word	0x00000000
        /*09b0*/ 	.short	0x010a
        /*09b2*/ 	.byte	0xff
	.zero		1


	//   ....[137]....
        /*09b4*/ 	.word	0x0000a5a0
        /*09b8*/ 	.word	0x00000000
        /*09bc*/ 	.word	0x00000000
        /*09c0*/ 	.short	0x010a
        /*09c2*/ 	.byte	0xff
	.zero		1


	//   ....[138]....
        /*09c4*/ 	.word	0x0000a5f0
        /*09c8*/ 	.word	0x00000000
        /*09cc*/ 	.word	0x00000130
        /*09d0*/ 	.short	0x010a
        /*09d2*/ 	.byte	0xff
	.zero		1


	//   ....[139]....
        /*09d4*/ 	.word	0x0000a650
        /*09d8*/ 	.word	0x00000000
        /*09dc*/ 	.word	0x000000e0
        /*09e0*/ 	.short	0x010a
        /*09e2*/ 	.byte	0xff
	.zero		1


	//   ....[140]....
        /*09e4*/ 	.word	0x0000a6a0
        /*09e8*/ 	.word	0x00000000
        /*09ec*/ 	.word	0x000000d0
        /*09f0*/ 	.short	0x010a
        /*09f2*/ 	.byte	0xff
	.zero		1


	//   ....[141]....
        /*09f4*/ 	.word	0x0000a700
        /*09f8*/ 	.word	0x00000000
        /*09fc*/ 	.word	0x000000e0
        /*0a00*/ 	.short	0x010a
        /*0a02*/ 	.byte	0xff
	.zero		1


	//   ....[142]....
        /*0a04*/ 	.word	0x0000a760
        /*0a08*/ 	.word	0x00000005
        /*0a0c*/ 	.word	0x00000008
        /*0a10*/ 	.short	0x010a
        /*0a12*/ 	.byte	0xff
	.zero		1


	//   ....[143]....
        /*0a14*/ 	.word	0x0000a850
        /*0a18*/ 	.word	0x00000003
        /*0a1c*/ 	.word	0x00000008
        /*0a20*/ 	.short	0x010a
        /*0a22*/ 	.byte	0xff
	.zero		1


	//   ....[144]....
        /*0a24*/ 	.word	0x0000a8a0
        /*0a28*/ 	.word	0x00000000
        /*0a2c*/ 	.word	0x000000d0
        /*0a30*/ 	.short	0x010a
        /*0a32*/ 	.byte	0xff
	.zero		1


	//   ....[145]....
        /*0a34*/ 	.word	0x0000a900
        /*0a38*/ 	.word	0x00000000
        /*0a3c*/ 	.word	0x00000110
        /*0a40*/ 	.short	0x010a
        /*0a42*/ 	.byte	0xff
	.zero		1


	//   ....[146]....
        /*0a44*/ 	.word	0x0000a960
        /*0a48*/ 	.word	0x00000000
        /*0a4c*/ 	.word	0x00000000
        /*0a50*/ 	.short	0x010a
        /*0a52*/ 	.byte	0xff
	.zero		1


	//   ....[147]....
        /*0a54*/ 	.word	0x0000a9c0
        /*0a58*/ 	.word	0x00000000
        /*0a5c*/ 	.word	0x00000000
        /*0a60*/ 	.short	0x010a
        /*0a62*/ 	.byte	0xff
	.zero		1


	//   ....[148]....
        /*0a64*/ 	.word	0x0000aa20
        /*0a68*/ 	.word	0x00000000
        /*0a6c*/ 	.word	0x00000000
        /*0a70*/ 	.short	0x010a
        /*0a72*/ 	.byte	0xff
	.zero		1


	//   ....[149]....
        /*0a74*/ 	.word	0x0000aa80
        /*0a78*/ 	.word	0x00000000
        /*0a7c*/ 	.word	0x00000000
        /*0a80*/ 	.short	0x010a
        /*0a82*/ 	.byte	0xff
	.zero		1


	//   ....[150]....
        /*0a84*/ 	.word	0x0000aae0
        /*0a88*/ 	.word	0x00000000
        /*0a8c*/ 	.word	0x00000150
        /*0a90*/ 	.short	0x010a
        /*0a92*/ 	.byte	0xff
	.zero		1


	//   ....[151]....
        /*0a94*/ 	.word	0x0000ab30
        /*0a98*/ 	.word	0x00000008
        /*0a9c*/ 	.word	0x000000d0
        /*0aa0*/ 	.short	0x010a
        /*0aa2*/ 	.byte	0xff
	.zero		1


	//   ....[152]....
        /*0aa4*/ 	.word	0x0000ab90
        /*0aa8*/ 	.word	0x00000000
        /*0aac*/ 	.word	0x000000c8
        /*0ab0*/ 	.short	0x010a
        /*0ab2*/ 	.byte	0xff
	.zero		1


	//   ....[153]....
        /*0ab4*/ 	.word	0x0000abf0
        /*0ab8*/ 	.word	0x00000005
        /*0abc*/ 	.word	0x000000a0
        /*0ac0*/ 	.short	0x010a
        /*0ac2*/ 	.byte	0xff
	.zero		1


	//   ....[154]....
        /*0ac4*/ 	.word	0x0000ac50
        /*0ac8*/ 	.word	0x00000005
        /*0acc*/ 	.word	0x000000a8
        /*0ad0*/ 	.short	0x010a
        /*0ad2*/ 	.byte	0xff
	.zero		1


	//   ....[155]....
        /*0ad4*/ 	.word	0x0000acb0
        /*0ad8*/ 	.word	0x00000005
        /*0adc*/ 	.word	0x000000b0
        /*0ae0*/ 	.short	0x010a
        /*0ae2*/ 	.byte	0xff
	.zero		1


	//   ....[156]....
        /*0ae4*/ 	.word	0x0000ad10
        /*0ae8*/ 	.word	0x00000005
        /*0aec*/ 	.word	0x000000b8
        /*0af0*/ 	.short	0x010a
        /*0af2*/ 	.byte	0xff
	.zero		1


	//   ....[157]....
        /*0af4*/ 	.word	0x0000ad70
        /*0af8*/ 	.word	0x00000000
        /*0afc*/ 	.word	0x000000a0
        /*0b00*/ 	.short	0x010a
        /*0b02*/ 	.byte	0xff
	.zero		1


	//   ....[158]....
        /*0b04*/ 	.word	0x0000add0
        /*0b08*/ 	.word	0x00000000
        /*0b0c*/ 	.word	0x000000a8
        /*0b10*/ 	.short	0x010a
        /*0b12*/ 	.byte	0xff
	.zero		1


	//   ....[159]....
        /*0b14*/ 	.word	0x0000ae30
        /*0b18*/ 	.word	0x00000000
        /*0b1c*/ 	.word	0x000000b0
        /*0b20*/ 	.short	0x010a
        /*0b22*/ 	.byte	0xff
	.zero		1


	//   ....[160]....
        /*0b24*/ 	.word	0x0000ae80
        /*0b28*/ 	.word	0x00000003
        /*0b2c*/ 	.word	0x000000d0
        /*0b30*/ 	.short	0x010a
        /*0b32*/ 	.byte	0xff
	.zero		1


	//   ....[161]....
        /*0b34*/ 	.word	0x0000aee0
        /*0b38*/ 	.word	0x00000000
        /*0b3c*/ 	.word	0x00000080
        /*0b40*/ 	.short	0x010a
        /*0b42*/ 	.byte	0xff
	.zero		1


	//   ....[162]....
        /*0b44*/ 	.word	0x0000af30
        /*0b48*/ 	.word	0x00000062
        /*0b4c*/ 	.word	0x000000f0
        /*0b50*/ 	.short	0x010a
        /*0b52*/ 	.byte	0xff
	.zero		1


	//   ....[163]....
        /*0b54*/ 	.word	0x0000af80
        /*0b58*/ 	.word	0x00000003
        /*0b5c*/ 	.word	0x00000080
        /*0b60*/ 	.short	0x010a
        /*0b62*/ 	.byte	0xff
	.zero		1


	//   ....[164]....
        /*0b64*/ 	.word	0x0000afd0
        /*0b68*/ 	.word	0x0000003e
        /*0b6c*/ 	.word	0x00000080
        /*0b70*/ 	.short	0x010a
        /*0b72*/ 	.byte	0xff
	.zero		1


	//   ....[165]....
        /*0b74*/ 	.word	0x0000b020
        /*0b78*/ 	.word	0x0000003d
        /*0b7c*/ 	.word	0x00000080
        /*0b80*/ 	.short	0x010a
        /*0b82*/ 	.byte	0xff
	.zero		1


	//----- nvinfo : EIATTR_NUM_MBARRIERS
	.align		4
.L_47:
        /*0b84*/ 	.byte	0x03, 0x38
        /*0b86*/ 	.short	0x002b


	//----- nvinfo : EIATTR_EXIT_INSTR_OFFSETS
	.align		4
        /*0b88*/ 	.byte	0x04, 0x1c
        /*0b8a*/ 	.short	(.L_49 - .L_48)


	//   ....[0]....
.L_48:
        /*0b8c*/ 	.word	0x00002ee0


	//   ....[1]....
        /*0b90*/ 	.word	0x000033f0


	//   ....[2]....
        /*0b94*/ 	.word	0x00003450


	//   ....[3]....
        /*0b98*/ 	.word	0x000047e0


	//   ....[4]....
        /*0b9c*/ 	.word	0x00005bb0


	//   ....[5]....
        /*0ba0*/ 	.word	0x00005bf0


	//   ....[6]....
        /*0ba4*/ 	.word	0x0000a0b0


	//   ....[7]....
        /*0ba8*/ 	.word	0x0000a130


	//   ....[8]....
        /*0bac*/ 	.word	0x0000a160


	//   ....[9]....
        /*0bb0*/ 	.word	0x0000a1e0


	//----- nvinfo : EIATTR_MAX_THREADS
	.align		4
.L_49:
        /*0bb4*/ 	.byte	0x04, 0x05
        /*0bb6*/ 	.short	(.L_51 - .L_50)
.L_50:
        /*0bb8*/ 	.word	0x00000100
        /*0bbc*/ 	.word	0x00000001
        /*0bc0*/ 	.word	0x00000001


	//----- nvinfo : EIATTR_CRS_STACK_SIZE
	.align		4
.L_51:
        /*0bc4*/ 	.byte	0x04, 0x1e
        /*0bc6*/ 	.short	(.L_53 - .L_52)
.L_52:
        /*0bc8*/ 	.word	0x00000000


	//----- nvinfo : EIATTR_CBANK_PARAM_SIZE
	.align		4
.L_53:
        /*0bcc*/ 	.byte	0x03, 0x19
        /*0bce*/ 	.short	0x0800


	//----- nvinfo : EIATTR_PARAM_CBANK
	.align		4
        /*0bd0*/ 	.byte	0x04, 0x0a
        /*0bd2*/ 	.short	(.L_55 - .L_54)
	.align		4
.L_54:
        /*0bd4*/ 	.word	index@(.nv.constant0._ZN7cutlass13device_kernelINS_4gemm6kernel13GemmUniversalIN4cute5tupleIJiiiiEEENS1_10collective13CollectiveMmaINS1_35MainloopSm100TmaUmmaWarpSpecializedILi8ELi2ELi4ENS5_IJNS4_1CILi8EEENSA_ILi1EEESC_EEEEENS5_IJNSA_ILi128EEENSA_ILi256EEENSA_ILi64EEEEEENS_10bfloat16_tENS5_IJlSC_lEEESJ_SK_NS4_8TiledMMAINS4_8MMA_AtomIJNS4_26SM100_MMA_F16BF16_2x1SM_SSISJ_SJ_fLi128ELi256ELNS4_4UMMA5MajorE0ELSP_0ELNSO_7ScaleInE0ELSQ_0EEEEEENS4_6LayoutINS5_IJSC_SC_SC_EEENS5_IJNSA_ILi0EEESV_SV_EEEEENS5_IJNS4_10UnderscoreESY_SY_EEEEENS4_18SM100_TMA_2SM_LOADENS4_14ComposedLayoutINS4_7SwizzleILi3ELi4ELi3EEENS4_18smem_ptr_flag_bitsILi16EEENST_INS5_IJSB_SH_EEENS5_IJSH_SC_EEEEEEEvNS4_8identityENS4_28SM100_TMA_2SM_LOAD_MULTICASTES1A_vS1B_EENS_8epilogue10collective18CollectiveEpilogueINS1E_23Sm100TmaWarpSpecializedILi4ELi2ELi32ELb1ELb0EEEJNS5_IJSH_SG_SH_EEENS5_IJNST_ISH_SC_EENST_INS5_IJNSA_ILi32EEENSA_ILi2EEEEEENS5_IJSC_SF_EEEEEEEESJ_SK_SJ_SK_NS1E_6fusion15FusionCallbacksIS1I_NS1R_17LinearCombinationISJ_fSJ_fLNS_15FloatRoundStyleE2EEES1J_S1Q_JEEENS4_5SM1004TMEM4LOAD26SM100_TMEM_LOAD_32dp32b32xENS4_13SM90_TMA_LOADENS12_INS13_ILi2ELi4ELi3EEES16_NST_INS5_IJSB_S1L_EEENS5_IJS1L_SC_EEEEEEENS4_39AutoVectorizingCopyWithAssumedAlignmentILi128EEENS4_14SM90_TMA_STOREES26_S28_S28_EEEvvEEEEvNT_6ParamsE)
        /*0bd8*/ 	.short	0x0380
        /*0bda*/ 	.short	0x0800


	//----- nvinfo : EIATTR_SW_WAR
	.align		4
.L_55:
        /*0bdc*/ 	.byte	0x04, 0x36
        /*0bde*/ 	.short	(.L_57 - .L_56)
.L_56:
        /*0be0*/ 	.word	0x00000008
.L_57:


//--------------------- .nv.callgraph             --------------------------
	.section	.nv.callgraph,"",@"SHT_CUDA_CALLGRAPH"
	.align	4
	.sectionentsize	8
	.align		4
        /*0000*/ 	.word	0x00000000
	.align		4
        /*0004*/ 	.word	0xffffffff
	.align		4
        /*0008*/ 	.word	index@(_ZN7cutlass13device_kernelINS_4gemm6kernel13GemmUniversalIN4cute5tupleIJiiiiEEENS1_10collective13CollectiveMmaINS1_35MainloopSm100TmaUmmaWarpSpecializedILi8ELi2ELi4ENS5_IJNS4_1CILi8EEENSA_ILi1EEESC_EEEEENS5_IJNSA_ILi128EEENSA_ILi256EEENSA_ILi64EEEEEENS_10bfloat16_tENS5_IJlSC_lEEESJ_SK_NS4_8TiledMMAINS4_8MMA_AtomIJNS4_26SM100_MMA_F16BF16_2x1SM_SSISJ_SJ_fLi128ELi256ELNS4_4UMMA5MajorE0ELSP_0ELNSO_7ScaleInE0ELSQ_0EEEEEENS4_6LayoutINS5_IJSC_SC_SC_EEENS5_IJNSA_ILi0EEESV_SV_EEEEENS5_IJNS4_10UnderscoreESY_SY_EEEEENS4_18SM100_TMA_2SM_LOADENS4_14ComposedLayoutINS4_7SwizzleILi3ELi4ELi3EEENS4_18smem_ptr_flag_bitsILi16EEENST_INS5_IJSB_SH_EEENS5_IJSH_SC_EEEEEEEvNS4_8identityENS4_28SM100_TMA_2SM_LOAD_MULTICASTES1A_vS1B_EENS_8epilogue10collective18CollectiveEpilogueINS1E_23Sm100TmaWarpSpecializedILi4ELi2ELi32ELb1ELb0EEEJNS5_IJSH_SG_SH_EEENS5_IJNST_ISH_SC_EENST_INS5_IJNSA_ILi32EEENSA_ILi2EEEEEENS5_IJSC_SF_EEEEEEEESJ_SK_SJ_SK_NS1E_6fusion15FusionCallbacksIS1I_NS1R_17LinearCombinationISJ_fSJ_fLNS_15FloatRoundStyleE2EEES1J_S1Q_JEEENS4_5SM1004TMEM4LOAD26SM100_TMEM_LOAD_32dp32b32xENS4_13SM90_TMA_LOADENS12_INS13_ILi2ELi4ELi3EEES16_NST_INS5_IJSB_S1L_EEENS5_IJS1L_SC_EEEEEEENS4_39AutoVectorizingCopyWithAssumedAlignmentILi128EEENS4_14SM90_TMA_STOREES26_S28_S28_EEEvvEEEEvNT_6ParamsE)
	.align		4
        /*000c*/ 	.word	index@(__assertfail)
	.align		4
        /*0010*/ 	.word	0x00000000
	.align		4
        /*0014*/ 	.word	0xfffffffe
	.align		4
        /*0018*/ 	.word	0x00000000
	.align		4
        /*001c*/ 	.word	0xfffffffd
	.align		4
        /*0020*/ 	.word	0x00000000
	.align		4
        /*0024*/ 	.word	0xfffffffc


//--------------------- .nv.constant4             --------------------------
	.section	.nv.constant4,"a",@progbits
	.align	8
	.align		8
.nv.constant4:
        /*0000*/ 	.dword	__assertfail
	.align		8
        /*0008*/ 	.dword	__unnamed_1
	.align		8
        /*0010*/ 	.dword	__unnamed_2
	.align		8
        /*0018*/ 	.dword	_ZN40_INTERNAL_2d4d9116_4_k_cu_b5a8cefd_273444cuda3std3__45__cpo5beginE
	.align		8
        /*0020*/ 	.dword	_ZN40_INTERNAL_2d4d9116_4_k_cu_b5a8cefd_273444cuda3std3__45__cpo3endE
	.align		8
        /*0028*/ 	.dword	_ZN40_INTERNAL_2d4d9116_4_k_cu_b5a8cefd_273444cuda3std3__45__cpo6cbeginE
	.align		8
        /*0030*/ 	.dword	_ZN40_INTERNAL_2d4d9116_4_k_cu_b5a8cefd_273444cuda3std3__45__cpo4cendE
	.align		8
        /*0038*/ 	.dword	_ZN40_INTERNAL_2d4d9116_4_k_cu_b5a8cefd_273444cuda3std3__442_GLOBAL__N__2d4d9116_4_k_cu_b5a8cefd_273446ignoreE
	.align		8
        /*0040*/ 	.dword	_ZN40_INTERNAL_2d4d9116_4_k_cu_b5a8cefd_273444cuda3std3__419piecewise_constructE
	.align		8
        /*0048*/ 	.dword	_ZN40_INTERNAL_2d4d9116_4_k_cu_b5a8cefd_273444cuda3std3__48in_placeE
	.align		8
        /*0050*/ 	.dword	_ZN40_INTERNAL_2d4d9116_4_k_cu_b5a8cefd_273444cuda3std6ranges3__45__cpo4swapE
	.align		8
        /*0058*/ 	.dword	_ZN40_INTERNAL_2d4d9116_4_k_cu_b5a8cefd_273444cuda3std6ranges3__45__cpo9iter_moveE
	.align		8
        /*0060*/ 	.dword	_ZN40_INTERNAL_2d4d9116_4_k_cu_b5a8cefd_273444cute7productE
	.align		8
        /*0068*/ 	.dword	_ZN40_INTERNAL_2d4d9116_4_k_cu_b5a8cefd_273444cute1_E
	.align		8
        /*0070*/ 	.dword	$str$25
	.align		8
        /*0078*/ 	.dword	$str$26
	.align		8
        /*0080*/ 	.dword	$str$27
	.align		8
        /*0088*/ 	.dword	$str$28


//--------------------- .text._ZN7cutlass13device_kernelINS_4gemm6kernel13GemmUniversalIN4cute5tupleIJiiiiEEENS1_10collective13CollectiveMmaINS1_35MainloopSm100TmaUmmaWarpSpecializedILi8ELi2ELi4ENS5_IJNS4_1CILi8EEENSA_ILi1EEESC_EEEEENS5_IJNSA_ILi128EEENSA_ILi256EEENSA_ILi64EEEEEENS_10bfloat16_tENS5_IJlSC_lEEESJ_SK_NS4_8TiledMMAINS4_8MMA_AtomIJNS4_26SM100_MMA_F16BF16_2x1SM_SSISJ_SJ_fLi128ELi256ELNS4_4UMMA5MajorE0ELSP_0ELNSO_7ScaleInE0ELSQ_0EEEEEENS4_6LayoutINS5_IJSC_SC_SC_EEENS5_IJNSA_ILi0EEESV_SV_EEEEENS5_IJNS4_10UnderscoreESY_SY_EEEEENS4_18SM100_TMA_2SM_LOADENS4_14ComposedLayoutINS4_7SwizzleILi3ELi4ELi3EEENS4_18smem_ptr_flag_bitsILi16EEENST_INS5_IJSB_SH_EEENS5_IJSH_SC_EEEEEEEvNS4_8identityENS4_28SM100_TMA_2SM_LOAD_MULTICASTES1A_vS1B_EENS_8epilogue10collective18CollectiveEpilogueINS1E_23Sm100TmaWarpSpecializedILi4ELi2ELi32ELb1ELb0EEEJNS5_IJSH_SG_SH_EEENS5_IJNST_ISH_SC_EENST_INS5_IJNSA_ILi32EEENSA_ILi2EEEEEENS5_IJSC_SF_EEEEEEEESJ_SK_SJ_SK_NS1E_6fusion15FusionCallbacksIS1I_NS1R_17LinearCombinationISJ_fSJ_fLNS_15FloatRoundStyleE2EEES1J_S1Q_JEEENS4_5SM1004TMEM4LOAD26SM100_TMEM_LOAD_32dp32b32xENS4_13SM90_TMA_LOADENS12_INS13_ILi2ELi4ELi3EEES16_NST_INS5_IJSB_S1L_EEENS5_IJS1L_SC_EEEEEEENS4_39AutoVectorizingCopyWithAssumedAlignmentILi128EEENS4_14SM90_TMA_STOREES26_S28_S28_EEEvvEEEEvNT_6ParamsE --------------------------
	.section	.text._ZN7cutlass13device_kernelINS_4gemm6kernel13GemmUniversalIN4cute5tupleIJiiiiEEENS1_10collective13CollectiveMmaINS1_35MainloopSm100TmaUmmaWarpSpecializedILi8ELi2ELi4ENS5_IJNS4_1CILi8EEENSA_ILi1EEESC_EEEEENS5_IJNSA_ILi128EEENSA_ILi256EEENSA_ILi64EEEEEENS_10bfloat16_tENS5_IJlSC_lEEESJ_SK_NS4_8TiledMMAINS4_8MMA_AtomIJNS4_26SM100_MMA_F16BF16_2x1SM_SSISJ_SJ_fLi128ELi256ELNS4_4UMMA5MajorE0ELSP_0ELNSO_7ScaleInE0ELSQ_0EEEEEENS4_6LayoutINS5_IJSC_SC_SC_EEENS5_IJNSA_ILi0EEESV_SV_EEEEENS5_IJNS4_10UnderscoreESY_SY_EEEEENS4_18SM100_TMA_2SM_LOADENS4_14ComposedLayoutINS4_7SwizzleILi3ELi4ELi3EEENS4_18smem_ptr_flag_bitsILi16EEENST_INS5_IJSB_SH_EEENS5_IJSH_SC_EEEEEEEvNS4_8identityENS4_28SM100_TMA_2SM_LOAD_MULTICASTES1A_vS1B_EENS_8epilogue10collective18CollectiveEpilogueINS1E_23Sm100TmaWarpSpecializedILi4ELi2ELi32ELb1ELb0EEEJNS5_IJSH_SG_SH_EEENS5_IJNST_ISH_SC_EENST_INS5_IJNSA_ILi32EEENSA_ILi2EEEEEENS5_IJSC_SF_EEEEEEEESJ_SK_SJ_SK_NS1E_6fusion15FusionCallbacksIS1I_NS1R_17LinearCombinationISJ_fSJ_fLNS_15FloatRoundStyleE2EEES1J_S1Q_JEEENS4_5SM1004TMEM4LOAD26SM100_TMEM_LOAD_32dp32b32xENS4_13SM90_TMA_LOADENS12_INS13_ILi2ELi4ELi3EEES16_NST_INS5_IJSB_S1L_EEENS5_IJS1L_SC_EEEEEEENS4_39AutoVectorizingCopyWithAssumedAlignmentILi128EEENS4_14SM90_TMA_STOREES26_S28_S28_EEEvvEEEEvNT_6ParamsE,"ax",@progbits
	.align	128
.text._ZN7cutlass13device_kernelINS_4gemm6kernel13GemmUniversalIN4cute5tupleIJiiiiEEENS1_10collective13CollectiveMmaINS1_35MainloopSm100TmaUmmaWarpSpecializedILi8ELi2ELi4ENS5_IJNS4_1CILi8EEENSA_ILi1EEESC_EEEEENS5_IJNSA_ILi128EEENSA_ILi256EEENSA_ILi64EEEEEENS_10bfloat16_tENS5_IJlSC_lEEESJ_SK_NS4_8TiledMMAINS4_8MMA_AtomIJNS4_26SM100_MMA_F16BF16_2x1SM_SSISJ_SJ_fLi128ELi256ELNS4_4UMMA5MajorE0ELSP_0ELNSO_7ScaleInE0ELSQ_0EEEEEENS4_6LayoutINS5_IJSC_SC_SC_EEENS5_IJNSA_ILi0EEESV_SV_EEEEENS5_IJNS4_10UnderscoreESY_SY_EEEEENS4_18SM100_TMA_2SM_LOADENS4_14ComposedLayoutINS4_7SwizzleILi3ELi4ELi3EEENS4_18smem_ptr_flag_bitsILi16EEENST_INS5_IJSB_SH_EEENS5_IJSH_SC_EEEEEEEvNS4_8identityENS4_28SM100_TMA_2SM_LOAD_MULTICASTES1A_vS1B_EENS_8epilogue10collective18CollectiveEpilogueINS1E_23Sm100TmaWarpSpecializedILi4ELi2ELi32ELb1ELb0EEEJNS5_IJSH_SG_SH_EEENS5_IJNST_ISH_SC_EENST_INS5_IJNSA_ILi32EEENSA_ILi2EEEEEENS5_IJSC_SF_EEEEEEEESJ_SK_SJ_SK_NS1E_6fusion15FusionCallbacksIS1I_NS1R_17LinearCombinationISJ_fSJ_fLNS_15FloatRoundStyleE2EEES1J_S1Q_JEEENS4_5SM1004TMEM4LOAD26SM100_TMEM_LOAD_32dp32b32xENS4_13SM90_TMA_LOADENS12_INS13_ILi2ELi4ELi3EEES16_NST_INS5_IJSB_S1L_EEENS5_IJS1L_SC_EEEEEEENS4_39AutoVectorizingCopyWithAssumedAlignmentILi128EEENS4_14SM90_TMA_STOREES26_S28_S28_EEEvvEEEEvNT_6ParamsE:
        .type           _ZN7cutlass13device_kernelINS_4gemm6kernel13GemmUniversalIN4cute5tupleIJiiiiEEENS1_10collective13CollectiveMmaINS1_35MainloopSm100TmaUmmaWarpSpecializedILi8ELi2ELi4ENS5_IJNS4_1CILi8EEENSA_ILi1EEESC_EEEEENS5_IJNSA_ILi128EEENSA_ILi256EEENSA_ILi64EEEEEENS_10bfloat16_tENS5_IJlSC_lEEESJ_SK_NS4_8TiledMMAINS4_8MMA_AtomIJNS4_26SM100_MMA_F16BF16_2x1SM_SSISJ_SJ_fLi128ELi256ELNS4_4UMMA5MajorE0ELSP_0ELNSO_7ScaleInE0ELSQ_0EEEEEENS4_6LayoutINS5_IJSC_SC_SC_EEENS5_IJNSA_ILi0EEESV_SV_EEEEENS5_IJNS4_10UnderscoreESY_SY_EEEEENS4_18SM100_TMA_2SM_LOADENS4_14ComposedLayoutINS4_7SwizzleILi3ELi4ELi3EEENS4_18smem_ptr_flag_bitsILi16EEENST_INS5_IJSB_SH_EEENS5_IJSH_SC_EEEEEEEvNS4_8identityENS4_28SM100_TMA_2SM_LOAD_MULTICASTES1A_vS1B_EENS_8epilogue10collective18CollectiveEpilogueINS1E_23Sm100TmaWarpSpecializedILi4ELi2ELi32ELb1ELb0EEEJNS5_IJSH_SG_SH_EEENS5_IJNST_ISH_SC_EENST_INS5_IJNSA_ILi32EEENSA_ILi2EEEEEENS5_IJSC_SF_EEEEEEEESJ_SK_SJ_SK_NS1E_6fusion15FusionCallbacksIS1I_NS1R_17LinearCombinationISJ_fSJ_fLNS_15FloatRoundStyleE2EEES1J_S1Q_JEEENS4_5SM1004TMEM4LOAD26SM100_TMEM_LOAD_32dp32b32xENS4_13SM90_TMA_LOADENS12_INS13_ILi2ELi4ELi3EEES16_NST_INS5_IJSB_S1L_EEENS5_IJS1L_SC_EEEEEEENS4_39AutoVectorizingCopyWithAssumedAlignmentILi128EEENS4_14SM90_TMA_STOREES26_S28_S28_EEEvvEEEEvNT_6ParamsE,@function
        .size           _ZN7cutlass13device_kernelINS_4gemm6kernel13GemmUniversalIN4cute5tupleIJiiiiEEENS1_10collective13CollectiveMmaINS1_35MainloopSm100TmaUmmaWarpSpecializedILi8ELi2ELi4ENS5_IJNS4_1CILi8EEENSA_ILi1EEESC_EEEEENS5_IJNSA_ILi128EEENSA_ILi256EEENSA_ILi64EEEEEENS_10bfloat16_tENS5_IJlSC_lEEESJ_SK_NS4_8TiledMMAINS4_8MMA_AtomIJNS4_26SM100_MMA_F16BF16_2x1SM_SSISJ_SJ_fLi128ELi256ELNS4_4UMMA5MajorE0ELSP_0ELNSO_7ScaleInE0ELSQ_0EEEEEENS4_6LayoutINS5_IJSC_SC_SC_EEENS5_IJNSA_ILi0EEESV_SV_EEEEENS5_IJNS4_10UnderscoreESY_SY_EEEEENS4_18SM100_TMA_2SM_LOADENS4_14ComposedLayoutINS4_7SwizzleILi3ELi4ELi3EEENS4_18smem_ptr_flag_bitsILi16EEENST_INS5_IJSB_SH_EEENS5_IJSH_SC_EEEEEEEvNS4_8identityENS4_28SM100_TMA_2SM_LOAD_MULTICASTES1A_vS1B_EENS_8epilogue10collective18CollectiveEpilogueINS1E_23Sm100TmaWarpSpecializedILi4ELi2ELi32ELb1ELb0EEEJNS5_IJSH_SG_SH_EEENS5_IJNST_ISH_SC_EENST_INS5_IJNSA_ILi32EEENSA_ILi2EEEEEENS5_IJSC_SF_EEEEEEEESJ_SK_SJ_SK_NS1E_6fusion15FusionCallbacksIS1I_NS1R_17LinearCombinationISJ_fSJ_fLNS_15FloatRoundStyleE2EEES1J_S1Q_JEEENS4_5SM1004TMEM4LOAD26SM100_TMEM_LOAD_32dp32b32xENS4_13SM90_TMA_LOADENS12_INS13_ILi2ELi4ELi3EEES16_NST_INS5_IJSB_S1L_EEENS5_IJS1L_SC_EEEEEEENS4_39AutoVectorizingCopyWithAssumedAlignmentILi128EEENS4_14SM90_TMA_STOREES26_S28_S28_EEEvvEEEEvNT_6ParamsE,(.L_x_209 - _ZN7cutlass13device_kernelINS_4gemm6kernel13GemmUniversalIN4cute5tupleIJiiiiEEENS1_10collective13CollectiveMmaINS1_35MainloopSm100TmaUmmaWarpSpecializedILi8ELi2ELi4ENS5_IJNS4_1CILi8EEENSA_ILi1EEESC_EEEEENS5_IJNSA_ILi128EEENSA_ILi256EEENSA_ILi64EEEEEENS_10bfloat16_tENS5_IJlSC_lEEESJ_SK_NS4_8TiledMMAINS4_8MMA_AtomIJNS4_26SM100_MMA_F16BF16_2x1SM_SSISJ_SJ_fLi128ELi256ELNS4_4UMMA5MajorE0ELSP_0ELNSO_7ScaleInE0ELSQ_0EEEEEENS4_6LayoutINS5_IJSC_SC_SC_EEENS5_IJNSA_ILi0EEESV_SV_EEEEENS5_IJNS4_10UnderscoreESY_SY_EEEEENS4_18SM100_TMA_2SM_LOADENS4_14ComposedLayoutINS4_7SwizzleILi3ELi4ELi3EEENS4_18smem_ptr_flag_bitsILi16EEENST_INS5_IJSB_SH_EEENS5_IJSH_SC_EEEEEEEvNS4_8identityENS4_28SM100_TMA_2SM_LOAD_MULTICASTES1A_vS1B_EENS_8epilogue10collective18CollectiveEpilogueINS1E_23Sm100TmaWarpSpecializedILi4ELi2ELi32ELb1ELb0EEEJNS5_IJSH_SG_SH_EEENS5_IJNST_ISH_SC_EENST_INS5_IJNSA_ILi32EEENSA_ILi2EEEEEENS5_IJSC_SF_EEEEEEEESJ_SK_SJ_SK_NS1E_6fusion15FusionCallbacksIS1I_NS1R_17LinearCombinationISJ_fSJ_fLNS_15FloatRoundStyleE2EEES1J_S1Q_JEEENS4_5SM1004TMEM4LOAD26SM100_TMEM_LOAD_32dp32b32xENS4_13SM90_TMA_LOADENS12_INS13_ILi2ELi4ELi3EEES16_NST_INS5_IJSB_S1L_EEENS5_IJS1L_SC_EEEEEEENS4_39AutoVectorizingCopyWithAssumedAlignmentILi128EEENS4_14SM90_TMA_STOREES26_S28_S28_EEEvvEEEEvNT_6ParamsE)
        .other          _ZN7cutlass13device_kernelINS_4gemm6kernel13GemmUniversalIN4cute5tupleIJiiiiEEENS1_10collective13CollectiveMmaINS1_35MainloopSm100TmaUmmaWarpSpecializedILi8ELi2ELi4ENS5_IJNS4_1CILi8EEENSA_ILi1EEESC_EEEEENS5_IJNSA_ILi128EEENSA_ILi256EEENSA_ILi64EEEEEENS_10bfloat16_tENS5_IJlSC_lEEESJ_SK_NS4_8TiledMMAINS4_8MMA_AtomIJNS4_26SM100_MMA_F16BF16_2x1SM_SSISJ_SJ_fLi128ELi256ELNS4_4UMMA5MajorE0ELSP_0ELNSO_7ScaleInE0ELSQ_0EEEEEENS4_6LayoutINS5_IJSC_SC_SC_EEENS5_IJNSA_ILi0EEESV_SV_EEEEENS5_IJNS4_10UnderscoreESY_SY_EEEEENS4_18SM100_TMA_2SM_LOADENS4_14ComposedLayoutINS4_7SwizzleILi3ELi4ELi3EEENS4_18smem_ptr_flag_bitsILi16EEENST_INS5_IJSB_SH_EEENS5_IJSH_SC_EEEEEEEvNS4_8identityENS4_28SM100_TMA_2SM_LOAD_MULTICASTES1A_vS1B_EENS_8epilogue10collective18CollectiveEpilogueINS1E_23Sm100TmaWarpSpecializedILi4ELi2ELi32ELb1ELb0EEEJNS5_IJSH_SG_SH_EEENS5_IJNST_ISH_SC_EENST_INS5_IJNSA_ILi32EEENSA_ILi2EEEEEENS5_IJSC_SF_EEEEEEEESJ_SK_SJ_SK_NS1E_6fusion15FusionCallbacksIS1I_NS1R_17LinearCombinationISJ_fSJ_fLNS_15FloatRoundStyleE2EEES1J_S1Q_JEEENS4_5SM1004TMEM4LOAD26SM100_TMEM_LOAD_32dp32b32xENS4_13SM90_TMA_LOADENS12_INS13_ILi2ELi4ELi3EEES16_NST_INS5_IJSB_S1L_EEENS5_IJS1L_SC_EEEEEEENS4_39AutoVectorizingCopyWithAssumedAlignmentILi128EEENS4_14SM90_TMA_STOREES26_S28_S28_EEEvvEEEEvNT_6ParamsE,@"STO_CUDA_ENTRY STV_DEFAULT"
_ZN7cutlass13device_kernelINS_4gemm6kernel13GemmUniversalIN4cute5tupleIJiiiiEEENS1_10collective13CollectiveMmaINS1_35MainloopSm100TmaUmmaWarpSpecializedILi8ELi2ELi4ENS5_IJNS4_1CILi8EEENSA_ILi1EEESC_EEEEENS5_IJNSA_ILi128EEENSA_ILi256EEENSA_ILi64EEEEEENS_10bfloat16_tENS5_IJlSC_lEEESJ_SK_NS4_8TiledMMAINS4_8MMA_AtomIJNS4_26SM100_MMA_F16BF16_2x1SM_SSISJ_SJ_fLi128ELi256ELNS4_4UMMA5MajorE0ELSP_0ELNSO_7ScaleInE0ELSQ_0EEEEEENS4_6LayoutINS5_IJSC_SC_SC_EEENS5_IJNSA_ILi0EEESV_SV_EEEEENS5_IJNS4_10UnderscoreESY_SY_EEEEENS4_18SM100_TMA_2SM_LOADENS4_14ComposedLayoutINS4_7SwizzleILi3ELi4ELi3EEENS4_18smem_ptr_flag_bitsILi16EEENST_INS5_IJSB_SH_EEENS5_IJSH_SC_EEEEEEEvNS4_8identityENS4_28SM100_TMA_2SM_LOAD_MULTICASTES1A_vS1B_EENS_8epilogue10collective18CollectiveEpilogueINS1E_23Sm100TmaWarpSpecializedILi4ELi2ELi32ELb1ELb0EEEJNS5_IJSH_SG_SH_EEENS5_IJNST_ISH_SC_EENST_INS5_IJNSA_ILi32EEENSA_ILi2EEEEEENS5_IJSC_SF_EEEEEEEESJ_SK_SJ_SK_NS1E_6fusion15FusionCallbacksIS1I_NS1R_17LinearCombinationISJ_fSJ_fLNS_15FloatRoundStyleE2EEES1J_S1Q_JEEENS4_5SM1004TMEM4LOAD26SM100_TMEM_LOAD_32dp32b32xENS4_13SM90_TMA_LOADENS12_INS13_ILi2ELi4ELi3EEES16_NST_INS5_IJSB_S1L_EEENS5_IJS1L_SC_EEEEEEENS4_39AutoVectorizingCopyWithAssumedAlignmentILi128EEENS4_14SM90_TMA_STOREES26_S28_S28_EEEvvEEEEvNT_6ParamsE:
[----:B------:R-:W1:Y:S01]  /*0000*/  LDC R1, c[0x0][0x37c] ;  /* 0x0000df00ff017b82 */ /* 0x000e620000000800 */
[----:B------:R-:W2:Y:S01]  /*0010*/  S2R R95, SR_TID.X ;  /* 0x00000000005f7919 */ /* 0x000ea20000002100 */
[----:B------:R-:W3:Y:S06]  /*0020*/  LDCU.64 UR8, c[0x0][0x890] ;  /* 0x00011200ff0877ac */ /* 0x000eec0008000a00 */
[----:B------:R-:W4:Y:S01]  /*0030*/  S2UR UR4, SR_CgaCtaId ;  /* 0x00000000000479c3 */ /* 0x000f220000008800 */
[----:B------:R-:W-:Y:S02]  /*0040*/  PRMT R80, RZ, 0x7610, R80 ;  /* 0x00007610ff507816 */ /* 0x000fe40000000050 */
[----:B------:R-:W-:Y:S01]  /*0050*/  ELECT P1, URZ, PT ;  /* 0x0000000000ff782f */ /* 0x000fe20003820000 */
[----:B---3--:R-:W-:-:S04]  /*0060*/  UISETP.NE.U32.AND UP0, UPT, UR8, URZ, UPT ;  /* 0x000000ff0800728c */ /* 0x008fc8000bf05070 */
[----:B------:R-:W-:Y:S02]  /*0070*/  UISETP.NE.AND.EX UP0, UPT, UR9, URZ, UPT, UP0 ;  /* 0x000000ff0900728c */ /* 0x000fe4000bf05300 */
[----:B----4-:R-:W-:Y:S02]  /*0080*/  ULOP3.LUT UR47, UR4, 0x1, URZ, 0xc0, !UPT ;  /* 0x00000001042f7892 */ /* 0x010fe4000f8ec0ff */
[----:B------:R-:W-:Y:S01]  /*0090*/  ULOP3.LUT UR46, UR4, 0x1, URZ, 0x3c, !UPT ;  /* 0x00000001042e7892 */ /* 0x000fe2000f8e3cff */
[----:B--2---:R-:W-:-:S05]  /*00a0*/  SHF.R.U32.HI R81, RZ, 0x5, R95 ;  /* 0x00000005ff517819 */ /* 0x004fca000001165f */
[----:B------:R-:W2:Y:S02]  /*00b0*/  SHFL.IDX PT, R0, R81, RZ, 0x1f ;  /* 0x00001fff51007589 */ /* 0x000ea400000e0000 */
[----:B--2---:R-:W-:Y:S01]  /*00c0*/  R2UR UR20, R0 ;  /* 0x00000000001472ca */ /* 0x004fe200000e0000 */
[----:B-1----:R-:W-:-:S14]  /*00d0*/  BRA.U UP0, `(.L_x_0) ;  /* 0x0000000100307547 */ /* 0x002fdc000b800000 */
[----:B------:R-:W1:Y:S02]  /*00e0*/  LDCU.64 UR4, c[0x0][0x888] ;  /* 0x00011100ff0477ac */ /* 0x000e640008000a00 */
[----:B-1----:R-:W-:-:S04]  /*00f0*/  UISETP.NE.U32.AND UP0, UPT, UR4, URZ, UPT ;  /* 0x000000ff0400728c */ /* 0x002fc8000bf05070 */
[----:B------:R-:W-:-:S09]  /*0100*/  UISETP.NE.AND.EX UP0, UPT, UR5, URZ, UPT, UP0 ;  /* 0x000000ff0500728c */ /* 0x000fd2000bf05300 */
[----:B------:R-:W-:Y:S05]  /*0110*/  BRA.U !UP0, `(.L_x_1) ;  /* 0x0000000108147547 */ /* 0x000fea000b800000 */
[----:B------:R-:W1:Y:S01]  /*0120*/  LDC.64 R2, c[0x0][0x888] ;  /* 0x00022200ff027b82 */ /* 0x000e620000000a00 */
[----:B------:R-:W1:Y:S02]  /*0130*/  LDCU.64 UR4, c[0x0][0x358] ;  /* 0x00006b00ff0477ac */ /* 0x000e640008000a00 */
[----:B-1----:R1:W5:Y:S01]  /*0140*/  LDG.E R41, desc[UR4][R2.64] ;  /* 0x0000000402297981 */ /* 0x002362000c1e1900 */
[----:B------:R-:W-:Y:S01]  /*0150*/  HFMA2 R80, -RZ, RZ, 0, 5.9604644775390625e-08 ;  /* 0x00000001ff507431 */ /* 0x000fe200000001ff */
[----:B------:R-:W-:Y:S05]  /*0160*/  BRA `(.L_x_0) ;  /* 0x00000000000c7947 */ /* 0x000fea0003800000 */
.L_x_1:
[----:B------:R-:W1:Y:S01]  /*0170*/  LDCU UR4, c[0x0][0x880] ;  /* 0x00011000ff0477ac */ /* 0x000e620008000800 */
[----:B------:R-:W-:Y:S01]  /*0180*/  HFMA2 R80, -RZ, RZ, 0, 5.9604644775390625e-08 ;  /* 0x00000001ff507431 */ /* 0x000fe200000001ff */
[----:B-1----:R-:W-:-:S07]  /*0190*/  MOV R41, UR4 ;  /* 0x0000000400297c02 */ /* 0x002fce0008000f00 */
.L_x_0:
[----:B------:R-:W2:Y:S02]  /*01a0*/  LDCU.64 UR4, c[0x0][0x8b0] ;  /* 0x00011600ff0477ac */ /* 0x000ea40008000a00 */
[----:B--2---:R-:W-:-:S04]  /*01b0*/  UISETP.NE.U32.AND UP0, UPT, UR4, URZ, UPT ;  /* 0x000000ff0400728c */ /* 0x004fc8000bf05070 */
[----:B------:R-:W-:-:S09]  /*01c0*/  UISETP.NE.AND.EX UP0, UPT, UR5, URZ, UPT, UP0 ;  /* 0x000000ff0500728c */ /* 0x000fd2000bf05300 */
[----:B------:R-:W-:Y:S05]  /*01d0*/  BRA.U UP0, `(.L_x_2) ;  /* 0x0000000100287547 */ /* 0x000fea000b800000 */
[----:B------:R-:W2:Y:S02]  /*01e0*/  LDCU.64 UR4, c[0x0][0x8a8] ;  /* 0x00011500ff0477ac */ /* 0x000ea40008000a00 */
[----:B--2---:R-:W-:-:S04]  /*01f0*/  UISETP.NE.U32.AND UP0, UPT, UR4, URZ, UPT ;  /* 0x000000ff0400728c */ /* 0x004fc8000bf05070 */
[----:B------:R-:W-:-:S09]  /*0200*/  UISETP.NE.AND.EX UP0, UPT, UR5, URZ, UPT, UP0 ;  /* 0x000000ff0500728c */ /* 0x000fd2000bf05300 */
[----:B------:R-:W-:Y:S05]  /*0210*/  BRA.U !UP0, `(.L_x_3) ;  /* 0x0000000108107547 */ /* 0x000fea000b800000 */
[----:B------:R-:W2:Y:S01]  /*0220*/  LDC.64 R38, c[0x0][0x8a8] ;  /* 0x00022a00ff267b82 */ /* 0x000ea20000000a00 */
[----:B------:R-:W2:Y:S02]  /*0230*/  LDCU.64 UR4, c[0x0][0x358] ;  /* 0x00006b00ff0477ac */ /* 0x000ea40008000a00 */
[----:B--2---:R2:W5:Y:S01]  /*0240*/  LDG.E R38, desc[UR4][R38.64] ;  /* 0x0000000426267981 */ /* 0x004562000c1e1900 */
[----:B------:R-:W-:Y:S05]  /*0250*/  BRA `(.L_x_2) ;  /* 0x0000000000087947 */ /* 0x000fea0003800000 */
.L_x_3:
[----:B------:R-:W2:Y:S02]  /*0260*/  LDCU UR4, c[0x0][0x8a0] ;  /* 0x00011400ff0477ac */ /* 0x000ea40008000800 */
[----:B--2---:R-:W-:Y:S02]  /*0270*/  MOV R38, UR4 ;  /* 0x0000000400267c02 */ /* 0x004fe40008000f00 */
.L_x_2:
[----:B------:R-:W-:Y:S01]  /*0280*/  IMAD.U32 R0, RZ, RZ, UR20 ;  /* 0x00000014ff007e24 */ /* 0x000fe2000f8e00ff */
[----:B------:R-:W-:Y:S04]  /*0290*/  BSSY.RECONVERGENT B0, `(.L_x_4) ;  /* 0x000000c000007945 */ /* 0x000fe80003800200 */
[C---:B------:R-:W-:Y:S02]  /*02a0*/  ISETP.NE.OR P2, PT, R0.reuse, 0x1, !P1 ;  /* 0x000000010000780c */ /* 0x040fe40004f45670 */
[----:B------:R-:W-:-:S11]  /*02b0*/  ISETP.NE.OR P0, PT, R0, 0x3, !P1 ;  /* 0x000000030000780c */ /* 0x000fd60004f05670 */
[----:B------:R-:W-:Y:S05]  /*02c0*/  @P2 BRA `(.L_x_5) ;  /* 0x0000000000202947 */ /* 0x000fea0003800000 */
[----:B------:R-:W3:Y:S02]  /*02d0*/  LDCU.64 UR4, c[0x0][0x348] ;  /* 0x00006900ff0477ac */ /* 0x000ee40008000a00 */
[----:B---3--:R-:W-:Y:S02]  /*02e0*/  UIADD3 UR6, UP1, UPT, UR4, 0x80, URZ ;  /* 0x0000008004067890 */ /* 0x008fe4000ff3e0ff */
[----:B------:R-:W-:Y:S02]  /*02f0*/  UIADD3 UR4, UP0, UPT, UR4, 0x180, URZ ;  /* 0x0000018004047890 */ /* 0x000fe4000ff1e0ff */
[----:B------:R-:W-:Y:S02]  /*0300*/  UIADD3.X UR7, UPT, UPT, URZ, UR5, URZ, UP1, !UPT ;  /* 0x00000005ff077290 */ /* 0x000fe40008ffe4ff */
[----:B------:R-:W-:-:S07]  /*0310*/  UIADD3.X UR5, UPT, UPT, URZ, UR5, URZ, UP0, !UPT ;  /* 0x00000005ff057290 */ /* 0x000fce00087fe4ff */
[----:B------:R3:W-:Y:S02]  /*0320*/  UTMACCTL.PF [UR6] ;  /* 0x00000000060079b9 */ /* 0x0007e40008040000 */
[----:B------:R3:W-:Y:S02]  /*0330*/  UTMACCTL.PF [UR4] ;  /* 0x00000000040079b9 */ /* 0x0007e40008040000 */
[----:B---3--:R-:W-:Y:S01]  /*0340*/  NOP ;  /* 0x0000000000007918 */ /* 0x008fe20000000000 */
.L_x_5:
[----:B------:R-:W-:Y:S05]  /*0350*/  BSYNC.RECONVERGENT B0 ;  /* 0x0000000000007941 */ /* 0x000fea0003800200 */
.L_x_4:
[----:B------:R-:W-:Y:S04]  /*0360*/  BSSY.RECONVERGENT B0, `(.L_x_6) ;  /* 0x000000a000007945 */ /* 0x000fe80003800200 */
        /* <DEDUP_REMOVED lines=9> */
.L_x_7:
[----:B------:R-:W-:Y:S05]  /*0400*/  BSYNC.RECONVERGENT B0 ;  /* 0x0000000000007941 */ /* 0x000fea0003800200 */
.L_x_6:
[----:B------:R-:W3:Y:S01]  /*0410*/  LDCU.64 UR4, c[0x0][0x888] ;  /* 0x00011100ff0477ac */ /* 0x000ee20008000a00 */
[----:B------:R-:W-:Y:S02]  /*0420*/  UISETP.EQ.U32.AND UP2, UPT, UR8, URZ, UPT ;  /* 0x000000ff0800728c */ /* 0x000fe4000bf42070 */
[----:B------:R-:W-:Y:S02]  /*0430*/  UPLOP3.LUT UP4, UPT, UPT, UPT, UPT, 0x80, 0x8 ;  /* 0x000000000008789c */ /* 0x000fe40003f8f070 */
[----:B---3--:R-:W-:-:S04]  /*0440*/  UISETP.NE.U32.AND UP0, UPT, UR4, URZ, UPT ;  /* 0x000000ff0400728c */ /* 0x008fc8000bf05070 */
[----:B------:R-:W-:-:S04]  /*0450*/  UISETP.NE.AND.EX UP1, UPT, UR5, URZ, UPT, UP0 ;  /* 0x000000ff0500728c */ /* 0x000fc8000bf25300 */
[----:B------:R-:W-:-:S04]  /*0460*/  UISETP.EQ.OR.EX UP3, UPT, UR9, URZ, !UP1, UP2 ;  /* 0x000000ff0900728c */ /* 0x000fc8000cf62720 */
[----:B------:R-:W-:-:S06]  /*0470*/  UP2UR UR4, UPR, URZ, 0x8 ;  /* 0x00000008ff047883 */ /* 0x000fcc0008000000 */
[----:B------:R-:W-:Y:S01]  /*0480*/  MOV R84, UR4 ;  /* 0x0000000400547c02 */ /* 0x000fe20008000f00 */
[----:B------:R-:W-:Y:S06]  /*0490*/  BRA.U !UP3, `(.L_x_8) ;  /* 0x000000010b207547 */ /* 0x000fec000b800000 */
[----:B------:R-:W-:Y:S01]  /*04a0*/  UISETP.NE.U32.AND UP2, UPT, UR8, URZ, UPT ;  /* 0x000000ff0800728c */ /* 0x000fe2000bf45070 */
[----:B-----5:R-:W-:Y:S01]  /*04b0*/  FSETP.NEU.AND P0, PT, R41, RZ, PT ;  /* 0x000000ff2900720b */ /* 0x020fe20003f0d000 */
[----:B------:R-:W-:Y:S02]  /*04c0*/  USEL UR4, URZ, 0xffffffff, UP1 ;  /* 0xffffffffff047887 */ /* 0x000fe40008800000 */
[----:B------:R-:W-:-:S10]  /*04d0*/  UISETP.NE.AND.EX UP2, UPT, UR9, URZ, UPT, UP2 ;  /* 0x000000ff0900728c */ /* 0x000fd4000bf45320 */
[----:B------:R-:W-:Y:S01]  /*04e0*/  VOTEU.ANY UP0, P0 ;  /* 0x0000000000ff7886 */ /* 0x000fe20000000100 */
[----:B------:R-:W-:-:S04]  /*04f0*/  @!UP2 USEL UR4, URZ, 0xffffffff, UP0 ;  /* 0xffffffffff04a887 */ /* 0x000fc80008000000 */
[----:B------:R-:W-:-:S04]  /*0500*/  ULOP3.LUT UR4, UR4, 0x1, URZ, 0xc0, !UPT ;  /* 0x0000000104047892 */ /* 0x000fc8000f8ec0ff */
[----:B------:R-:W-:-:S11]  /*0510*/  UISETP.NE.U32.AND UP4, UPT, UR4, 0x1, UPT ;  /* 0x000000010400788c */ /* 0x000fd6000bf85070 */
.L_x_8:
[----:B------:R-:W3:Y:S01]  /*0520*/  SHFL.IDX PT, R0, R81, RZ, 0x1f ;  /* 0x00001fff51007589 */ /* 0x000ee200000e0000 */
[----:B------:R-:W-:-:S04]  /*0530*/  UISETP.NE.AND UP0, UPT, UR20, 0x2, UPT ;  /* 0x000000021400788c */ /* 0x000fc8000bf05270 */
[----:B------:R-:W-:Y:S02]  /*0540*/  UISETP.EQ.AND UP2, UPT, UR47, URZ, !UP0 ;  /* 0x000000ff2f00728c */ /* 0x000fe4000c742270 */
[----:B------:R-:W-:-:S04]  /*0550*/  USEL UR56, URZ, 0x1, UP0 ;  /* 0x00000001ff387887 */ /* 0x000fc80008000000 */
[----:B------:R-:W-:Y:S02]  /*0560*/  PLOP3.LUT P3, PT, P1, PT, UP2, 0x80, 0x8 ;  /* 0x000000000008781c */ /* 0x000fe40000f6f028 */
[----:B---3--:R-:W-:-:S13]  /*0570*/  ISETP.NE.AND P0, PT, R0, RZ, PT ;  /* 0x000000ff0000720c */ /* 0x008fda0003f05270 */
[----:B------:R-:W-:Y:S05]  /*0580*/  @P0 BRA `(.L_x_9) ;  /* 0x0000000000780947 */ /* 0x000fea0003800000 */
[----:B------:R-:W3:Y:S01]  /*0590*/  S2UR UR5, SR_CgaCtaId ;  /* 0x00000000000579c3 */ /* 0x000ee20000008800 */
[----:B------:R-:W-:Y:S01]  /*05a0*/  UMOV UR4, 0x400 ;  /* 0x0000040000047882 */ /* 0x000fe20000000000 */
[----:B------:R-:W-:Y:S01]  /*05b0*/  UMOV UR8, 0x1 ;  /* 0x0000000100087882 */ /* 0x000fe20000000000 */
[----:B------:R-:W-:Y:S01]  /*05c0*/  UMOV UR6, 0x4 ;  /* 0x0000000400067882 */ /* 0x000fe20000000000 */
[----:B------:R-:W-:-:S04]  /*05d0*/  UIADD3 UR8, UPT, UPT, -UR8, 0x100000, URZ ;  /* 0x0010000008087890 */ /* 0x000fc8000fffe1ff */
[----:B------:R-:W-:Y:S02]  /*05e0*/  USHF.L.U32 UR9, UR8, 0xb, URZ ;  /* 0x0000000b08097899 */ /* 0x000fe400080006ff */
[----:B------:R-:W-:Y:S02]  /*05f0*/  USHF.L.U32 UR8, UR8, 0x1, URZ ;  /* 0x0000000108087899 */ /* 0x000fe400080006ff */
[----:B------:R-:W-:-:S04]  /*0600*/  UIADD3 UR6, UPT, UPT, -UR6, 0x100000, URZ ;  /* 0x0010000006067890 */ /* 0x000fc8000fffe1ff */
[----:B------:R-:W-:Y:S02]  /*0610*/  USHF.L.U32 UR7, UR6, 0xb, URZ ;  /* 0x0000000b06077899 */ /* 0x000fe400080006ff */
[----:B------:R-:W-:Y:S01]  /*0620*/  USHF.L.U32 UR6, UR6, 0x1, URZ ;  /* 0x0000000106067899 */ /* 0x000fe200080006ff */
[----:B------:R-:W-:Y:S01]  /*0630*/  ELECT P0, URZ, PT ;  /* 0x0000000000ff782f */ /* 0x000fe20003800000 */
[----:B---3--:R-:W-:Y:S01]  /*0640*/  ULEA UR4, UR5, UR4, 0x18 ;  /* 0x0000000405047291 */ /* 0x008fe2000f8ec0ff */
[----:B------:R-:W3:Y:S11]  /*0650*/  FENCE.VIEW.ASYNC.S ;  /* 0x00000000000073c6 */ /* 0x000ef60000000000 */
[----:B---3--:R3:W4:Y:S01]  /*0660*/  SYNCS.EXCH.64 URZ, [UR4], UR8 ;  /* 0x0000000804ff75b2 */ /* 0x0087220008000100 */
[----:B------:R3:W1:Y:S01]  /*0670*/  SYNCS.EXCH.64 URZ, [UR4+0x40], UR6 ;  /* 0x0000400604ff75b2 */ /* 0x0006620008000100 */
        /* <DEDUP_REMOVED lines=13> */
[----:B------:R3:W1:Y:S02]  /*0750*/  SYNCS.EXCH.64 URZ, [UR4+0x78], UR6 ;  /* 0x0000780604ff75b2 */ /* 0x0006640008000100 */
[----:B---3--:R-:W-:Y:S01]  /*0760*/  NOP ;  /* 0x0000000000007918 */ /* 0x008fe20000000000 */
.L_x_9:
[----:B------:R-:W3:Y:S01]  /*0770*/  SHFL.IDX PT, R0, R81, RZ, 0x1f ;  /* 0x00001fff51007589 */ /* 0x000ee200000e0000 */
[----:B------:R-:W-:Y:S01]  /*0780*/  NOP ;  /* 0x0000000000007918 */ /* 0x000fe20000000000 */
[----:B---3--:R-:W-:-:S13]  /*0790*/  ISETP.NE.AND P0, PT, R0, 0x1, PT ;  /* 0x000000010000780c */ /* 0x008fda0003f05270 */
        /* <DEDUP_REMOVED lines=14> */
[----:B---3--:R3:W1:Y:S01]  /*0880*/  SYNCS.EXCH.64 URZ, [UR4+0x80], UR8 ;  /* 0x0000800804ff75b2 */ /* 0x0086620008000100 */
[----:B------:R3:W1:Y:S01]  /*0890*/  SYNCS.EXCH.64 URZ, [UR4+0xa0], UR6 ;  /* 0x0000a00604ff75b2 */ /* 0x0006620008000100 */
[----:B------:R3:W1:Y:S01]  /*08a0*/  SYNCS.EXCH.64 URZ, [UR4+0x88], UR8 ;  /* 0x0000880804ff75b2 */ /* 0x0006620008000100 */
[----:B------:R3:W1:Y:S01]  /*08b0*/  SYNCS.EXCH.64 URZ, [UR4+0xa8], UR6 ;  /* 0x0000a80604ff75b2 */ /* 0x0006620008000100 */
[----:B------:R3:W1:Y:S01]  /*08c0*/  SYNCS.EXCH.64 URZ, [UR4+0x90], UR8 ;  /* 0x0000900804ff75b2 */ /* 0x0006620008000100 */
[----:B------:R3:W1:Y:S01]  /*08d0*/  SYNCS.EXCH.64 URZ, [UR4+0xb0], UR6 ;  /* 0x0000b00604ff75b2 */ /* 0x0006620008000100 */
[----:B------:R3:W1:Y:S01]  /*08e0*/  SYNCS.EXCH.64 URZ, [UR4+0x98], UR8 ;  /* 0x0000980804ff75b2 */ /* 0x0006620008000100 */
[----:B------:R3:W1:Y:S01]  /*08f0*/  SYNCS.EXCH.64 URZ, [UR4+0xb8], UR6 ;  /* 0x0000b80604ff75b2 */ /* 0x0006620008000100 */
[----:B------:R-:W-:Y:S01]  /*0900*/  NOP ;  /* 0x0000000000007918 */ /* 0x000fe20000000000 */
.L_x_10:
[----:B------:R-:W2:Y:S01]  /*0910*/  SHFL.IDX PT, R0, R81, RZ, 0x1f ;  /* 0x00001fff51007589 */ /* 0x000ea200000e0000 */
[----:B------:R-:W-:Y:S01]  /*0920*/  NOP ;  /* 0x0000000000007918 */ /* 0x000fe20000000000 */
[----:B--2---:R-:W-:-:S13]  /*0930*/  ISETP.NE.AND P0, PT, R0, 0x3, PT ;  /* 0x000000030000780c */ /* 0x004fda0003f05270 */
[----:B------:R-:W-:Y:S05]  /*0940*/  @P0 BRA `(.L_x_11) ;  /* 0x0000000000300947 */ /* 0x000fea0003800000 */
[----:B---3--:R-:W2:Y:S01]  /*0950*/  S2UR UR6, SR_CgaCtaId ;  /* 0x00000000000679c3 */ /* 0x008ea20000008800 */
[----:B------:R-:W-:Y:S01]  /*0960*/  UMOV UR4, 0x400 ;  /* 0x0000040000047882 */ /* 0x000fe20000000000 */
[----:B------:R-:W-:Y:S01]  /*0970*/  UMOV UR5, 0x20 ;  /* 0x0000002000057882 */ /* 0x000fe20000000000 */
[----:B------:R-:W-:Y:S01]  /*0980*/  ELECT P0, URZ, PT ;  /* 0x0000000000ff782f */ /* 0x000fe20003800000 */
[----:B--2---:R-:W-:Y:S02]  /*0990*/  ULEA UR6, UR6, UR4, 0x18 ;  /* 0x0000000406067291 */ /* 0x004fe4000f8ec0ff */
[----:B------:R-:W-:-:S04]  /*09a0*/  UIADD3 UR4, UPT, UPT, -UR5, 0x100000, URZ ;  /* 0x0010000005047890 */ /* 0x000fc8000fffe1ff */
[----:B------:R-:W-:Y:S02]  /*09b0*/  USHF.L.U32 UR5, UR4, 0xb, URZ ;  /* 0x0000000b04057899 */ /* 0x000fe400080006ff */
[----:B------:R-:W-:Y:S01]  /*09c0*/  USHF.L.U32 UR4, UR4, 0x1, URZ ;  /* 0x0000000104047899 */ /* 0x000fe200080006ff */
[----:B------:R-:W2:Y:S11]  /*09d0*/  FENCE.VIEW.ASYNC.S ;  /* 0x00000000000073c6 */ /* 0x000eb60000000000 */
[----:B--2---:R2:W3:Y:S01]  /*09e0*/  SYNCS.EXCH.64 URZ, [UR6+0xc0], UR4 ;  /* 0x0000c00406ff75b2 */ /* 0x0044e20008000100 */
[----:B------:R2:W1:Y:S01]  /*09f0*/  SYNCS.EXCH.64 URZ, [UR6+0xc8], UR4 ;  /* 0x0000c80406ff75b2 */ /* 0x0004620008000100 */
[----:B------:R-:W-:Y:S01]  /*0a00*/  NOP ;  /* 0x0000000000007918 */ /* 0x000fe20000000000 */
.L_x_11:
[----:B------:R-:W4:Y:S01]  /*0a10*/  SHFL.IDX PT, R0, R81, RZ, 0x1f ;  /* 0x00001fff51007589 */ /* 0x000f2200000e0000 */
[----:B------:R-:W-:Y:S01]  /*0a20*/  NOP ;  /* 0x0000000000007918 */ /* 0x000fe20000000000 */
[----:B----4-:R-:W-:-:S13]  /*0a30*/  ISETP.NE.AND P0, PT, R0, 0x4, PT ;  /* 0x000000040000780c */ /* 0x010fda0003f05270 */
[----:B------:R-:W-:Y:S05]  /*0a40*/  @P0 BRA `(.L_x_12) ;  /* 0x00000000004c0947 */ /* 0x000fea0003800000 */
[----:B--2---:R-:W2:Y:S01]  /*0a50*/  S2UR UR5, SR_CgaCtaId ;  /* 0x00000000000579c3 */ /* 0x004ea20000008800 */
[----:B---3--:R-:W-:Y:S01]  /*0a60*/  UMOV UR4, 0x720 ;  /* 0x0000072000047882 */ /* 0x008fe20000000000 */
[----:B------:R-:W-:Y:S01]  /*0a70*/  UMOV UR6, 0x400 ;  /* 0x0000040000067882 */ /* 0x000fe20000000000 */
[----:B------:R-:W-:Y:S01]  /*0a80*/  USEL UR4, UR4, 0x620, UP4 ;  /* 0x0000062004047887 */ /* 0x000fe2000a000000 */
[----:B------:R-:W-:Y:S01]  /*0a90*/  UMOV UR8, 0x1 ;  /* 0x0000000100087882 */ /* 0x000fe20000000000 */
[----:B------:R-:W-:Y:S01]  /*0aa0*/  ELECT P0, URZ, PT ;  /* 0x0000000000ff782f */ /* 0x000fe20003800000 */
[----:B------:R-:W-:-:S04]  /*0ab0*/  UIADD3 UR8, UPT, UPT, -UR8, 0x100000, URZ ;  /* 0x0010000008087890 */ /* 0x000fc8000fffe1ff */
[----:B------:R-:W-:Y:S02]  /*0ac0*/  USHF.L.U32 UR9, UR8, 0xb, URZ ;  /* 0x0000000b08097899 */ /* 0x000fe400080006ff */
[----:B------:R-:W-:Y:S02]  /*0ad0*/  USHF.L.U32 UR8, UR8, 0x1, URZ ;  /* 0x0000000108087899 */ /* 0x000fe400080006ff */
[----:B--2---:R-:W-:Y:S02]  /*0ae0*/  ULEA UR6, UR5, UR6, 0x18 ;  /* 0x0000000605067291 */ /* 0x004fe4000f8ec0ff */
[----:B------:R-:W-:-:S04]  /*0af0*/  UIADD3 UR4, UPT, UPT, -UR4, 0x100000, URZ ;  /* 0x0010000004047890 */ /* 0x000fc8000fffe1ff */
[----:B------:R-:W-:Y:S02]  /*0b00*/  USHF.L.U32 UR5, UR4, 0xb, URZ ;  /* 0x0000000b04057899 */ /* 0x000fe400080006ff */
[----:B------:R-:W-:Y:S01]  /*0b10*/  USHF.L.U32 UR4, UR4, 0x1, URZ ;  /* 0x0000000104047899 */ /* 0x000fe200080006ff */
[----:B------:R-:W2:Y:S03]  /*0b20*/  FENCE.VIEW.ASYNC.S ;  /* 0x00000000000073c6 */ /* 0x000ea60000000000 */
[----:B--2---:R4:W2:Y:S08]  /*0b30*/  SYNCS.EXCH.64 URZ, [UR6+0xd0], UR8 ;  /* 0x0000d00806ff75b2 */ /* 0x0048b00008000100 */
[----:B------:R4:W3:Y:S01]  /*0b40*/  SYNCS.EXCH.64 URZ, [UR6+0xe0], UR4 ;  /* 0x0000e00406ff75b2 */ /* 0x0008e20008000100 */
[----:B------:R4:W1:Y:S01]  /*0b50*/  SYNCS.EXCH.64 URZ, [UR6+0xd8], UR8 ;  /* 0x0000d80806ff75b2 */ /* 0x0008620008000100 */
[----:B------:R4:W1:Y:S02]  /*0b60*/  SYNCS.EXCH.64 URZ, [UR6+0xe8], UR4 ;  /* 0x0000e80406ff75b2 */ /* 0x0008640008000100 */
[----:B----4-:R-:W-:Y:S01]  /*0b70*/  NOP ;  /* 0x0000000000007918 */ /* 0x010fe20000000000 */
.L_x_12:
[----:B------:R-:W4:Y:S01]  /*0b80*/  SHFL.IDX PT, R0, R81, RZ, 0x1f ;  /* 0x00001fff51007589 */ /* 0x000f2200000e0000 */
[----:B------:R-:W-:Y:S01]  /*0b90*/  NOP ;  /* 0x0000000000007918 */ /* 0x000fe20000000000 */
[----:B----4-:R-:W-:-:S13]  /*0ba0*/  ISETP.NE.AND P0, PT, R0, 0x5, PT ;  /* 0x000000050000780c */ /* 0x010fda0003f05270 */
[----:B------:R-:W-:Y:S05]  /*0bb0*/  @P0 BRA `(.L_x_13) ;  /* 0x0000000000580947 */ /* 0x000fea0003800000 */
[----:B--2---:R-:W2:Y:S01]  /*0bc0*/  S2UR UR5, SR_CgaCtaId ;  /* 0x00000000000579c3 */ /* 0x004ea20000008800 */
[----:B---3--:R-:W-:Y:S01]  /*0bd0*/  UMOV UR4, 0x400 ;  /* 0x0000040000047882 */ /* 0x008fe20000000000 */
        /* <DEDUP_REMOVED lines=9> */
[----:B--2---:R-:W-:Y:S01]  /*0c70*/  ULEA UR4, UR5, UR4, 0x18 ;  /* 0x0000000405047291 */ /* 0x004fe2000f8ec0ff */
[----:B------:R-:W2:Y:S11]  /*0c80*/  FENCE.VIEW.ASYNC.S ;  /* 0x00000000000073c6 */ /* 0x000eb60000000000 */
[----:B--2---:R4:W2:Y:S01]  /*0c90*/  SYNCS.EXCH.64 URZ, [UR4+0xf0], UR6 ;  /* 0x0000f00604ff75b2 */ /* 0x0048a20008000100 */
[----:B------:R4:W3:Y:S01]  /*0ca0*/  SYNCS.EXCH.64 URZ, [UR4+0x110], UR8 ;  /* 0x0001100804ff75b2 */ /* 0x0008e20008000100 */
[----:B------:R4:W1:Y:S01]  /*0cb0*/  SYNCS.EXCH.64 URZ, [UR4+0xf8], UR6 ;  /* 0x0000f80604ff75b2 */ /* 0x0008620008000100 */
[----:B------:R4:W1:Y:S01]  /*0cc0*/  SYNCS.EXCH.64 URZ, [UR4+0x118], UR8 ;  /* 0x0001180804ff75b2 */ /* 0x0008620008000100 */
[----:B------:R4:W1:Y:S01]  /*0cd0*/  SYNCS.EXCH.64 URZ, [UR4+0x100], UR6 ;  /* 0x0001000604ff75b2 */ /* 0x0008620008000100 */
[----:B------:R4:W1:Y:S01]  /*0ce0*/  SYNCS.EXCH.64 URZ, [UR4+0x120], UR8 ;  /* 0x0001200804ff75b2 */ /* 0x0008620008000100 */
[----:B------:R4:W1:Y:S01]  /*0cf0*/  SYNCS.EXCH.64 URZ, [UR4+0x108], UR6 ;  /* 0x0001080604ff75b2 */ /* 0x0008620008000100 */
[----:B------:R4:W1:Y:S02]  /*0d00*/  SYNCS.EXCH.64 URZ, [UR4+0x128], UR8 ;  /* 0x0001280804ff75b2 */ /* 0x0008640008000100 */
[----:B----4-:R-:W-:Y:S01]  /*0d10*/  NOP ;  /* 0x0000000000007918 */ /* 0x010fe20000000000 */
.L_x_13:
[----:B------:R-:W4:Y:S01]  /*0d20*/  SHFL.IDX PT, R0, R81, RZ, 0x1f ;  /* 0x00001fff51007589 */ /* 0x000f2200000e0000 */
[----:B------:R-:W-:Y:S01]  /*0d30*/  ISETP.NE.OR P1, PT, RZ, UR20, !P1 ;  /* 0x00000014ff007c0c */ /* 0x000fe2000cf25670 */
[----:B------:R-:W-:Y:S01]  /*0d40*/  NOP ;  /* 0x0000000000007918 */ /* 0x000fe20000000000 */
[----:B----4-:R-:W-:-:S13]  /*0d50*/  ISETP.NE.AND P0, PT, R0, 0x3, PT ;  /* 0x000000030000780c */ /* 0x010fda0003f05270 */
[----:B------:R-:W-:Y:S05]  /*0d60*/  @P0 BRA `(.L_x_14) ;  /* 0x0000000000380947 */ /* 0x000fea0003800000 */
[----:B--2---:R-:W2:Y:S01]  /*0d70*/  S2UR UR5, SR_CgaCtaId ;  /* 0x00000000000579c3 */ /* 0x004ea20000008800 */
[----:B---3--:R-:W-:Y:S01]  /*0d80*/  UMOV UR4, 0x400 ;  /* 0x0000040000047882 */ /* 0x008fe20000000000 */
[----:B------:R-:W-:Y:S01]  /*0d90*/  UMOV UR6, 0x20 ;  /* 0x0000002000067882 */ /* 0x000fe20000000000 */
[----:B------:R-:W-:Y:S01]  /*0da0*/  ELECT P0, URZ, PT ;  /* 0x0000000000ff782f */ /* 0x000fe20003800000 */
[----:B------:R-:W-:-:S04]  /*0db0*/  UIADD3 UR6, UPT, UPT, -UR6, 0x100000, URZ ;  /* 0x0010000006067890 */ /* 0x000fc8000fffe1ff */
[----:B------:R-:W-:Y:S02]  /*0dc0*/  USHF.L.U32 UR7, UR6, 0xb, URZ ;  /* 0x0000000b06077899 */ /* 0x000fe400080006ff */
[----:B------:R-:W-:Y:S02]  /*0dd0*/  USHF.L.U32 UR6, UR6, 0x1, URZ ;  /* 0x0000000106067899 */ /* 0x000fe400080006ff */
[----:B--2---:R-:W-:Y:S01]  /*0de0*/  ULEA UR4, UR5, UR4, 0x18 ;  /* 0x0000000405047291 */ /* 0x004fe2000f8ec0ff */
[----:B------:R-:W2:Y:S11]  /*0df0*/  FENCE.VIEW.ASYNC.S ;  /* 0x00000000000073c6 */ /* 0x000eb60000000000 */
[----:B--2---:R4:W2:Y:S01]  /*0e00*/  SYNCS.EXCH.64 URZ, [UR4+0x130], UR6 ;  /* 0x0001300604ff75b2 */ /* 0x0048a20008000100 */
[----:B------:R4:W3:Y:S01]  /*0e10*/  SYNCS.EXCH.64 URZ, [UR4+0x140], UR6 ;  /* 0x0001400604ff75b2 */ /* 0x0008e20008000100 */
[----:B------:R4:W1:Y:S01]  /*0e20*/  SYNCS.EXCH.64 URZ, [UR4+0x138], UR6 ;  /* 0x0001380604ff75b2 */ /* 0x0008620008000100 */
[----:B------:R4:W1:Y:S02]  /*0e30*/  SYNCS.EXCH.64 URZ, [UR4+0x148], UR6 ;  /* 0x0001480604ff75b2 */ /* 0x0008640008000100 */
[----:B----4-:R-:W-:Y:S01]  /*0e40*/  NOP ;  /* 0x0000000000007918 */ /* 0x010fe20000000000 */
.L_x_14:
[----:B---3--:R-:W3:Y:S01]  /*0e50*/  S2UR UR7, SR_CgaCtaId ;  /* 0x00000000000779c3 */ /* 0x008ee20000008800 */
[----:B------:R-:W-:Y:S01]  /*0e60*/  VOTEU.ALL UP0, P1 ;  /* 0x0000000000ff7886 */ /* 0x000fe20000800000 */
[----:B--2---:R-:W-:Y:S01]  /*0e70*/  UMOV UR4, 0x20 ;  /* 0x0000002000047882 */ /* 0x004fe20000000000 */
[----:B------:R-:W-:Y:S01]  /*0e80*/  NOP ;  /* 0x0000000000007918 */ /* 0x000fe20000000000 */
[----:B-1----:R-:W-:Y:S01]  /*0e90*/  LOP3.LUT R3, R95, 0x1f, RZ, 0xc0, !PT ;  /* 0x0000001f5f037812 */ /* 0x002fe200078ec0ff */
[----:B------:R-:W-:Y:S01]  /*0ea0*/  UISETP.NE.AND UP5, UPT, UR20, URZ, UPT ;  /* 0x000000ff1400728c */ /* 0x000fe2000bfa5270 */
[----:B------:R-:W-:Y:S01]  /*0eb0*/  @!UP0 UMOV UR6, 0x400 ;  /* 0x0000040000068882 */ /* 0x000fe20000000000 */
[----:B------:R-:W-:-:S04]  /*0ec0*/  @!UP0 UIADD3 UR4, UPT, UPT, -UR4, 0x100000, URZ ;  /* 0x0010000004048890 */ /* 0x000fc8000fffe1ff */
[----:B------:R-:W-:Y:S02]  /*0ed0*/  @!UP0 USHF.L.U32 UR5, UR4, 0xb, URZ ;  /* 0x0000000b04058899 */ /* 0x000fe400080006ff */
[----:B------:R-:W-:Y:S02]  /*0ee0*/  @!UP0 USHF.L.U32 UR4, UR4, 0x1, URZ ;  /* 0x0000000104048899 */ /* 0x000fe400080006ff */
[----:B---3--:R-:W-:Y:S01]  /*0ef0*/  @!UP0 ULEA UR6, UR7, UR6, 0x18 ;  /* 0x0000000607068291 */ /* 0x008fe2000f8ec0ff */
[----:B------:R-:W1:Y:S01]  /*0f00*/  LDCU UR7, c[0x0][0x36c] ;  /* 0x00006d80ff0777ac */ /* 0x000e620008000800 */
[----:B------:R-:W-:Y:S01]  /*0f10*/  VOTEU.ALL UP0, P1 ;  /* 0x0000000000ff7886 */ /* 0x000fe20000800000 */
[----:B------:R-:W2:Y:S09]  /*0f20*/  FENCE.VIEW.ASYNC.S ;  /* 0x00000000000073c6 */ /* 0x000eb20000000000 */
[----:B--2---:R2:W3:Y:S01]  /*0f30*/  @!UP0 SYNCS.EXCH.64 URZ, [UR6+0x150], UR4 ;  /* 0x0001500406ff85b2 */ /* 0x0044e20008000100 */
[----:B-1----:R-:W-:-:S09]  /*0f40*/  UISETP.EQ.U32.AND UP6, UPT, UR7, 0x1, UPT ;  /* 0x000000010700788c */ /* 0x002fd2000bfc2070 */
[----:B--2---:R-:W-:Y:S05]  /*0f50*/  BRA.U !UP6, `(.L_x_15) ;  /* 0x000000010e087547 */ /* 0x004fea000b800000 */
[----:B---3--:R-:W-:Y:S01]  /*0f60*/  UCGABAR_ARV ;  /* 0x00000000000079c7 */ /* 0x008fe20008000000 */
[----:B------:R-:W-:Y:S05]  /*0f70*/  BRA `(.L_x_16) ;  /* 0x0000000000047947 */ /* 0x000fea0003800000 */
.L_x_15:
[----:B---3--:R-:W-:Y:S01]  /*0f80*/  NOP ;  /* 0x0000000000007918 */ /* 0x008fe20000000000 */
.L_x_16:
[----:B------:R-:W1:Y:S01]  /*0f90*/  S2UR UR23, SR_CTAID.X ;  /* 0x00000000001779c3 */ /* 0x000e620000002500 */
[----:B------:R-:W-:-:S05]  /*0fa0*/  CS2R.32 R83, SR_CgaSize ;  /* 0x0000000000537805 */ /* 0x000fca0000008a00 */
[----:B------:R-:W-:-:S05]  /*0fb0*/  IMAD R83, R83, -0xa0, RZ ;  /* 0xffffff6053537824 */ /* 0x000fca00078e02ff */
[----:B------:R-:W-:-:S14]  /*0fc0*/  R2UR UR5, R83 ;  /* 0x00000000530572ca */ /* 0x000fdc00000e0000 */
[----:B------:R-:W2:Y:S01]  /*0fd0*/  LDCU UR5, c[0x0][UR5+0x2b0] ;  /* 0x00005600050577ac */ /* 0x000ea20008000800 */
[----:B------:R-:W-:-:S05]  /*0fe0*/  CS2R.32 R83, SR_CgaSize ;  /* 0x0000000000537805 */ /* 0x000fca0000008a00 */
[----:B------:R-:W-:-:S05]  /*0ff0*/  IMAD R83, R83, -0xa0, RZ ;  /* 0xffffff6053537824 */ /* 0x000fca00078e02ff */
[----:B------:R-:W-:-:S14]  /*1000*/  R2UR UR4, R83 ;  /* 0x00000000530472ca */ /* 0x000fdc00000e0000 */
[----:B------:R-:W3:Y:S01]  /*1010*/  LDCU UR4, c[0x0][UR4+0x2b4] ;  /* 0x00005680040477ac */ /* 0x000ee20008000800 */
[----:B------:R-:W4:Y:S01]  /*1020*/  S2UR UR30, SR_CTAID.Y ;  /* 0x00000000001e79c3 */ /* 0x000f220000002600 */
[----:B------:R-:W-:-:S05]  /*1030*/  CS2R.32 R83, SR_CgaSize ;  /* 0x0000000000537805 */ /* 0x000fca0000008a00 */
[----:B------:R-:W-:-:S05]  /*1040*/  IMAD R83, R83, -0xa0, RZ ;  /* 0xffffff6053537824 */ /* 0x000fca00078e02ff */
[----:B------:R-:W-:-:S14]  /*1050*/  R2UR UR7, R83 ;  /* 0x00000000530772ca */ /* 0x000fdc00000e0000 */
[----:B------:R-:W3:Y:S01]  /*1060*/  LDCU UR7, c[0x0][UR7+0x2a0] ;  /* 0x00005400070777ac */ /* 0x000ee20008000800 */
[----:B------:R-:W-:-:S05]  /*1070*/  CS2R.32 R83, SR_CgaSize ;  /* 0x0000000000537805 */ /* 0x000fca0000008a00 */
[----:B------:R-:W-:-:S05]  /*1080*/  IMAD R83, R83, -0xa0, RZ ;  /* 0xffffff6053537824 */ /* 0x000fca00078e02ff */
[----:B------:R-:W-:-:S14]  /*1090*/  R2UR UR8, R83 ;  /* 0x00000000530872ca */ /* 0x000fdc00000e0000 */
[----:B------:R-:W3:Y:S01]  /*10a0*/  LDCU UR8, c[0x0][UR8+0x2a4] ;  /* 0x00005480080877ac */ /* 0x000ee20008000800 */
[----:B------:R-:W-:Y:S01]  /*10b0*/  UISETP.GT.U32.AND UP0, UPT, UR47, 0xffff, UPT ;  /* 0x0000ffff2f00788c */ /* 0x000fe2000bf04070 */
[----:B------:R-:W3:Y:S01]  /*10c0*/  LDCU UR21, c[0x0][0xb24] ;  /* 0x00016480ff1577ac */ /* 0x000ee20008000800 */
[----:B------:R-:W3:Y:S01]  /*10d0*/  LDCU UR45, c[0x0][0xb24] ;  /* 0x00016480ff2d77ac */ /* 0x000ee20008000800 */
[----:B-1----:R-:W-:Y:S01]  /*10e0*/  I2FP.F32.U32 R2, UR23 ;  /* 0x0000001700027c45 */ /* 0x002fe20008201000 */
[----:B------:R-:W1:Y:S04]  /*10f0*/  LDCU UR27, c[0x0][0xb30] ;  /* 0x00016600ff1b77ac */ /* 0x000e680008000800 */
[----:B--2---:R-:W-:Y:S01]  /*1100*/  FMUL R2, R2, UR5 ;  /* 0x0000000502027c20 */ /* 0x004fe20008400000 */
[----:B------:R-:W-:Y:S01]  /*1110*/  USEL UR5, UR47, 0xffff, !UP0 ;  /* 0x0000ffff2f057887 */ /* 0x000fe2000c000000 */
[----:B----4-:R-:W-:-:S04]  /*1120*/  I2FP.F32.U32 R0, UR30 ;  /* 0x0000001e00007c45 */ /* 0x010fc80008201000 */
[----:B------:R-:W2:Y:S01]  /*1130*/  F2I.U32.TRUNC.NTZ R2, R2 ;  /* 0x0000000200027305 */ /* 0x000ea2000020f000 */
[----:B------:R-:W-:Y:S01]  /*1140*/  ULOP3.LUT UR25, UR5, 0xffff, URZ, 0xc0, !UPT ;  /* 0x0000ffff05197892 */ /* 0x000fe2000f8ec0ff */
[----:B---3--:R-:W-:-:S06]  /*1150*/  FMUL R0, R0, UR4 ;  /* 0x0000000400007c20 */ /* 0x008fcc0008400000 */
[----:B------:R-:W3:Y:S01]  /*1160*/  F2I.U32.TRUNC.NTZ R0, R0 ;  /* 0x0000000000007305 */ /* 0x000ee2000020f000 */
[----:B--2---:R-:W-:Y:S02]  /*1170*/  R2UR UR4, R2 ;  /* 0x00000000020472ca */ /* 0x004fe400000e0000 */
[----:B------:R-:W-:Y:S02]  /*1180*/  PRMT R2, RZ, 0x7610, R2 ;  /* 0x00007610ff027816 */ /* 0x000fe40000000002 */
[----:B---3--:R-:W-:Y:S02]  /*1190*/  R2UR UR6, R0 ;  /* 0x00000000000672ca */ /* 0x008fe400000e0000 */
[----:B------:R-:W-:-:S07]  /*11a0*/  PRMT R0, RZ, 0x7610, R0 ;  /* 0x00007610ff007816 */ /* 0x000fce0000000000 */
[----:B------:R-:W-:-:S04]  /*11b0*/  UIADD3 UR5, UPT, UPT, -UR4, URZ, URZ ;  /* 0x000000ff04057290 */ /* 0x000fc8000fffe1ff */
[----:B------:R-:W-:Y:S02]  /*11c0*/  UIMAD UR5, UR7, UR5, UR23 ;  /* 0x00000005070572a4 */ /* 0x000fe4000f8e0217 */
[----:B------:R-:W-:-:S04]  /*11d0*/  UIADD3 UR4, UPT, UPT, -UR6, URZ, URZ ;  /* 0x000000ff06047290 */ /* 0x000fc8000fffe1ff */
[----:B------:R-:W-:Y:S01]  /*11e0*/  IMAD.U32 R83, RZ, RZ, UR5 ;  /* 0x00000005ff537e24 */ /* 0x000fe2000f8e00ff */
[----:B------:R-:W-:-:S06]  /*11f0*/  UIMAD UR4, UR8, UR4, UR30 ;  /* 0x00000004080472a4 */ /* 0x000fcc000f8e021e */
[----:B------:R-:W-:Y:S01]  /*1200*/  IMAD.U32 R82, RZ, RZ, UR4 ;  /* 0x00000004ff527e24 */ /* 0x000fe2000f8e00ff */
[----:B-1----:R-:W-:Y:S06]  /*1210*/  BRA.U UP5, `(.L_x_17) ;  /* 0x00000001056c7547 */ /* 0x002fec000b800000 */
[----:B------:R-:W-:Y:S02]  /*1220*/  R2UR UR4, R82 ;  /* 0x00000000520472ca */ /* 0x000fe400000e0000 */
[----:B------:R-:W-:-:S11]  /*1230*/  R2UR UR10, R83 ;  /* 0x00000000530a72ca */ /* 0x000fd600000e0000 */
[----:B------:R-:W-:Y:S02]  /*1240*/  UISETP.NE.AND UP0, UPT, UR4, URZ, UPT ;  /* 0x000000ff0400728c */ /* 0x000fe4000bf05270 */
[----:B------:R-:W-:Y:S02]  /*1250*/  ULOP3.LUT UR4, UR10, 0x2, URZ, 0x3c, !UPT ;  /* 0x000000020a047892 */ /* 0x000fe4000f8e3cff */
[----:B------:R-:W-:Y:S02]  /*1260*/  UISETP.GT.U32.AND UP2, UPT, UR10, 0x1, UP0 ;  /* 0x000000010a00788c */ /* 0x000fe40008744070 */
[----:B------:R-:W-:Y:S02]  /*1270*/  ULOP3.LUT UR5, UR10, 0x4, URZ, 0x3c, !UPT ;  /* 0x000000040a057892 */ /* 0x000fe4000f8e3cff */
[----:B------:R-:W-:Y:S02]  /*1280*/  USEL UR8, URZ, 0x1, UP2 ;  /* 0x00000001ff087887 */ /* 0x000fe40009000000 */
[----:B------:R-:W-:-:S02]  /*1290*/  USEL UR7, URZ, 0x2, UP2 ;  /* 0x00000002ff077887 */ /* 0x000fc40009000000 */
[----:B------:R-:W-:Y:S02]  /*12a0*/  UISETP.GT.U32.AND UP2, UPT, UR4, 0x1, UP0 ;  /* 0x000000010400788c */ /* 0x000fe40008744070 */
[----:B------:R-:W-:Y:S02]  /*12b0*/  ULOP3.LUT UR4, UR10, 0x6, URZ, 0x3c, !UPT ;  /* 0x000000060a047892 */ /* 0x000fe4000f8e3cff */
[----:B------:R-:W-:Y:S02]  /*12c0*/  USEL UR6, URZ, 0x4, UP2 ;  /* 0x00000004ff067887 */ /* 0x000fe40009000000 */
[----:B------:R-:W-:Y:S02]  /*12d0*/  USEL UR9, URZ, 0x8, UP2 ;  /* 0x00000008ff097887 */ /* 0x000fe40009000000 */
[----:B------:R-:W-:Y:S02]  /*12e0*/  UISETP.GT.U32.AND UP2, UPT, UR5, 0x1, UP0 ;  /* 0x000000010500788c */ /* 0x000fe40008744070 */
[----:B------:R-:W-:-:S02]  /*12f0*/  UISETP.GT.U32.AND UP0, UPT, UR4, 0x1, UP0 ;  /* 0x000000010400788c */ /* 0x000fc40008704070 */
[----:B------:R-:W-:Y:S02]  /*1300*/  USEL UR4, URZ, 0x10, UP2 ;  /* 0x00000010ff047887 */ /* 0x000fe40009000000 */
[----:B------:R-:W-:Y:S02]  /*1310*/  UIADD3 UR5, UPT, UPT, UR6, UR7, UR8 ;  /* 0x0000000706057290 */ /* 0x000fe4000fffe008 */
[----:B------:R-:W-:Y:S02]  /*1320*/  USEL UR7, URZ, 0x40, UP0 ;  /* 0x00000040ff077887 */ /* 0x000fe40008000000 */
[----:B------:R-:W-:Y:S02]  /*1330*/  USEL UR8, URZ, 0x20, UP2 ;  /* 0x00000020ff087887 */ /* 0x000fe40009000000 */
[----:B------:R-:W-:Y:S02]  /*1340*/  UIADD3 UR5, UPT, UPT, UR4, UR5, UR9 ;  /* 0x0000000504057290 */ /* 0x000fe4000fffe009 */
[----:B------:R-:W-:-:S02]  /*1350*/  ULOP3.LUT UR4, UR10, 0xfffffffe, URZ, 0xc0, !UPT ;  /* 0xfffffffe0a047892 */ /* 0x000fc4000f8ec0ff */
[----:B------:R-:W-:Y:S02]  /*1360*/  USEL UR6, URZ, 0x80, UP0 ;  /* 0x00000080ff067887 */ /* 0x000fe40008000000 */
[----:B------:R-:W-:-:S03]  /*1370*/  UIADD3 UR5, UPT, UPT, UR7, UR5, UR8 ;  /* 0x0000000507057290 */ /* 0x000fc6000fffe008 */
[----:B------:R-:W-:Y:S01]  /*1380*/  UMOV UR7, 0x3 ;  /* 0x0000000300077882 */ /* 0x000fe20000000000 */
[----:B------:R-:W-:Y:S02]  /*1390*/  UIADD3 UR5, UPT, UPT, UR5, UR6, URZ ;  /* 0x0000000605057290 */ /* 0x000fe4000fffe0ff */
[----:B------:R-:W-:-:S04]  /*13a0*/  USHF.L.U32 UR4, UR7, UR4, URZ ;  /* 0x0000000407047299 */ /* 0x000fc800080006ff */
[----:B------:R-:W-:Y:S02]  /*13b0*/  IMAD.U32 R2, RZ, RZ, UR5 ;  /* 0x00000005ff027e24 */ /* 0x000fe4000f8e00ff */
[----:B------:R-:W-:-:S07]  /*13c0*/  IMAD.U32 R0, RZ, RZ, UR4 ;  /* 0x00000004ff007e24 */ /* 0x000fce000f8e00ff */
.L_x_17:
[----:B------:R-:W1:Y:S01]  /*13d0*/  S2UR UR36, SR_CTAID.Z ;  /* 0x00000000002479c3 */ /* 0x000e620000002700 */
[----:B------:R-:W-:Y:S01]  /*13e0*/  UISETP.GE.AND UP0, UPT, UR21, 0x1, UPT ;  /* 0x000000011500788c */ /* 0x000fe2000bf06270 */
[----:B------:R-:W-:Y:S01]  /*13f0*/  UMOV UR28, 0x55 ;  /* 0x00000055001c7882 */ /* 0x000fe20000000000 */
[----:B------:R-:W-:-:S07]  /*1400*/  UMOV UR26, UR23 ;  /* 0x00000017001a7c82 */ /* 0x000fce0008000000 */
[----:B------:R-:W-:Y:S05]  /*1410*/  BRA.U !UP0, `(.L_x_18) ;  /* 0x0000000108d47547 */ /* 0x000fea000b800000 */
[----:B------:R-:W2:Y:S01]  /*1420*/  LDCU.128 UR16, c[0x0][0xb10] ;  /* 0x00016200ff1077ac */ /* 0x000ea20008000c00 */
[----:B------:R-:W3:Y:S01]  /*1430*/  LDCU UR13, c[0x0][0x370] ;  /* 0x00006e00ff0d77ac */ /* 0x000ee20008000800 */
[----:B------:R-:W4:Y:S01]  /*1440*/  LDCU UR8, c[0x0][0x374] ;  /* 0x00006e80ff0877ac */ /* 0x000f220008000800 */
[----:B------:R-:W1:Y:S01]  /*1450*/  LDCU UR22, c[0x0][0xb0c] ;  /* 0x00016180ff1677ac */ /* 0x000e620008000800 */
[----:B------:R-:W1:Y:S01]  /*1460*/  LDCU UR24, c[0x0][0xb20] ;  /* 0x00016400ff1877ac */ /* 0x000e620008000800 */
[----:B--2---:R-:W-:Y:S01]  /*1470*/  UIMAD.WIDE.U32 UR4, UR23, UR16, URZ ;  /* 0x00000010170472a5 */ /* 0x004fe2000f8e00ff */
[----:B------:R-:W2:Y:S01]  /*1480*/  LDCU.64 UR14, c[0x0][0xb28] ;  /* 0x00016500ff0e77ac */ /* 0x000ea20008000a00 */
[----:B------:R-:W-:-:S05]  /*1490*/  UISETP.NE.AND UP3, UPT, UR18, 0x1, UPT ;  /* 0x000000011200788c */ /* 0x000fca000bf65270 */
[----:B------:R-:W-:Y:S01]  /*14a0*/  UMOV UR4, UR5 ;  /* 0x0000000500047c82 */ /* 0x000fe20008000000 */
[----:B---3--:R-:W-:Y:S02]  /*14b0*/  UIMAD.WIDE.U32 UR6, UR13, UR16, URZ ;  /* 0x000000100d0672a5 */ /* 0x008fe4000f8e00ff */
[----:B------:R-:W-:Y:S02]  /*14c0*/  USHF.R.U32.HI UR9, URZ, UR17, UR4 ;  /* 0x00000011ff097299 */ /* 0x000fe40008011604 */
[----:B----4-:R-:W-:Y:S02]  /*14d0*/  UIMAD.WIDE.U32 UR4, UR8, UR19, URZ ;  /* 0x00000013080472a5 */ /* 0x010fe4000f8e00ff */
[----:B-1----:R-:W-:Y:S01]  /*14e0*/  UISETP.NE.AND UP0, UPT, UR22, 0x1, UPT ;  /* 0x000000011600788c */ /* 0x002fe2000bf05270 */
[----:B------:R-:W-:Y:S01]  /*14f0*/  UMOV UR6, UR7 ;  /* 0x0000000700067c82 */ /* 0x000fe20008000000 */
[----:B------:R-:W-:-:S03]  /*1500*/  UISETP.NE.AND UP2, UPT, UR21, 0x1, UPT ;  /* 0x000000011500788c */ /* 0x000fc6000bf45270 */
[----:B------:R-:W-:Y:S01]  /*1510*/  UMOV UR4, UR5 ;  /* 0x0000000500047c82 */ /* 0x000fe20008000000 */
[----:B------:R-:W-:Y:S02]  /*1520*/  USEL UR12, UR23, UR9, !UP0 ;  /* 0x00000009170c7287 */ /* 0x000fe4000c000000 */
[----:B------:R-:W-:Y:S02]  /*1530*/  @UP3 USHF.R.U32.HI UR8, URZ, UR24, UR4 ;  /* 0x00000018ff083299 */ /* 0x000fe40008011604 */
[----:B------:R-:W-:Y:S02]  /*1540*/  UIADD3 UR26, UPT, UPT, -UR12, URZ, URZ ;  /* 0x000000ff0c1a7290 */ /* 0x000fe4000fffe1ff */
[----:B------:R-:W-:Y:S02]  /*1550*/  @UP0 USHF.R.U32.HI UR13, URZ, UR17, UR6 ;  /* 0x00000011ff0d0299 */ /* 0x000fe40008011606 */
[----:B------:R-:W-:Y:S02]  /*1560*/  UIMAD.WIDE.U32 UR6, UR30, UR19, URZ ;  /* 0x000000131e0672a5 */ /* 0x000fe4000f8e00ff */
[----:B--2---:R-:W-:-:S02]  /*1570*/  UIMAD.WIDE.U32 UR4, UR8, UR14, URZ ;  /* 0x0000000e080472a5 */ /* 0x004fc4000f8e00ff */
[----:B------:R-:W-:Y:S02]  /*1580*/  UIMAD.WIDE.U32 UR10, UR13, UR14, URZ ;  /* 0x0000000e0d0a72a5 */ /* 0x000fe4000f8e00ff */
[----:B------:R-:W-:Y:S01]  /*1590*/  UIMAD UR26, UR22, UR26, UR23 ;  /* 0x0000001a161a72a4 */ /* 0x000fe2000f8e0217 */
[----:B------:R-:W-:Y:S02]  /*15a0*/  UMOV UR6, UR7 ;  /* 0x0000000700067c82 */ /* 0x000fe40008000000 */
[----:B------:R-:W-:Y:S01]  /*15b0*/  UMOV UR4, UR5 ;  /* 0x0000000500047c82 */ /* 0x000fe20008000000 */
[----:B------:R-:W-:Y:S02]  /*15c0*/  USHF.R.U32.HI UR6, URZ, UR24, UR6 ;  /* 0x00000018ff067299 */ /* 0x000fe40008011606 */
[----:B------:R-:W-:Y:S01]  /*15d0*/  @UP2 USHF.R.U32.HI UR8, URZ, UR15, UR4 ;  /* 0x0000000fff082299 */ /* 0x000fe20008011604 */
[----:B------:R-:W-:Y:S01]  /*15e0*/  UMOV UR5, UR11 ;  /* 0x0000000b00057c82 */ /* 0x000fe20008000000 */
[----:B------:R-:W-:-:S02]  /*15f0*/  USEL UR4, UR30, UR6, !UP3 ;  /* 0x000000061e047287 */ /* 0x000fc4000d800000 */
[----:B------:R-:W-:Y:S02]  /*1600*/  @UP2 USHF.R.U32.HI UR13, URZ, UR15, UR5 ;  /* 0x0000000fff0d2299 */ /* 0x000fe40008011605 */
[----:B------:R-:W-:Y:S02]  /*1610*/  UIMAD UR5, UR8, UR21, URZ ;  /* 0x00000015080572a4 */ /* 0x000fe4000f8e02ff */
[----:B------:R-:W-:Y:S02]  /*1620*/  UIMAD UR8, UR13, UR21, URZ ;  /* 0x000000150d0872a4 */ /* 0x000fe4000f8e02ff */
[----:B------:R-:W-:Y:S02]  /*1630*/  UISETP.GE.AND UP0, UPT, UR4, UR5, UPT ;  /* 0x000000050400728c */ /* 0x000fe4000bf06270 */
[----:B------:R-:W-:Y:S02]  /*1640*/  UIMAD.WIDE.U32 UR6, UR4, UR14, URZ ;  /* 0x0000000e040672a5 */ /* 0x000fe4000f8e00ff */
[----:B------:R-:W-:-:S02]  /*1650*/  UISETP.GE.OR UP0, UPT, UR12, UR8, UP0 ;  /* 0x000000080c00728c */ /* 0x000fc40008706670 */
[----:B------:R-:W-:-:S03]  /*1660*/  UIMAD.WIDE.U32 UR8, UR12, UR14, URZ ;  /* 0x0000000e0c0872a5 */ /* 0x000fc6000f8e00ff */
[----:B------:R-:W-:Y:S01]  /*1670*/  UMOV UR6, UR7 ;  /* 0x0000000700067c82 */ /* 0x000fe20008000000 */
[----:B------:R-:W-:Y:S02]  /*1680*/  UIADD3 UR7, UPT, UPT, -UR4, URZ, URZ ;  /* 0x000000ff04077290 */ /* 0x000fe4000fffe1ff */
[----:B------:R-:W-:Y:S02]  /*1690*/  USHF.R.U32.HI UR6, URZ, UR15, UR6 ;  /* 0x0000000fff067299 */ /* 0x000fe40008011606 */
[----:B------:R-:W-:Y:S02]  /*16a0*/  UIMAD UR30, UR18, UR7, UR30 ;  /* 0x00000007121e72a4 */ /* 0x000fe4000f8e021e */
[----:B------:R-:W-:Y:S01]  /*16b0*/  USEL UR6, UR4, UR6, !UP2 ;  /* 0x0000000604067287 */ /* 0x000fe2000d000000 */
[----:B------:R-:W-:Y:S02]  /*16c0*/  @!UP0 UMOV UR5, UR9 ;  /* 0x0000000900058c82 */ /* 0x000fe40008000000 */
[----:B------:R-:W-:-:S02]  /*16d0*/  @!UP0 USHF.R.U32.HI UR5, URZ, UR15, UR5 ;  /* 0x0000000fff058299 */ /* 0x000fc40008011605 */
[----:B------:R-:W-:Y:S02]  /*16e0*/  UIADD3 UR7, UPT, UPT, -UR6, URZ, URZ ;  /* 0x000000ff06077290 */ /* 0x000fe4000fffe1ff */
[----:B------:R-:W-:Y:S02]  /*16f0*/  @!UP0 USEL UR5, UR12, UR5, !UP2 ;  /* 0x000000050c058287 */ /* 0x000fe4000d000000 */
[----:B------:R-:W-:Y:S02]  /*1700*/  UIMAD UR7, UR21, UR7, UR4 ;  /* 0x00000007150772a4 */ /* 0x000fe4000f8e0204 */
[----:B------:R-:W-:Y:S02]  /*1710*/  @!UP0 UIADD3 UR6, UPT, UPT, UR6, -UR5, URZ ;  /* 0x8000000506068290 */ /* 0x000fe4000fffe0ff */
[----:B------:R-:W-:Y:S02]  /*1720*/  @!UP0 UIMAD UR7, UR7, UR13, UR5 ;  /* 0x0000000d070782a4 */ /* 0x000fe4000f8e0205 */
[----:B------:R-:W-:-:S04]  /*1730*/  @!UP0 UIMAD UR4, UR6, UR21, UR12 ;  /* 0x00000015060482a4 */ /* 0x000fc8000f8e020c */
[----:B------:R-:W-:Y:S01]  /*1740*/  UIMAD UR30, UR4, UR18, UR30 ;  /* 0x00000012041e72a4 */ /* 0x000fe2000f8e021e */
[----:B------:R-:W-:Y:S02]  /*1750*/  @!UP0 UMOV UR12, UR7 ;  /* 0x00000007000c8c82 */ /* 0x000fe40008000000 */
[----:B------:R-:W-:-:S12]  /*1760*/  UIMAD UR26, UR12, UR22, UR26 ;  /* 0x000000160c1a72a4 */ /* 0x000fd8000f8e021a */
.L_x_18:
[----:B------:R-:W-:Y:S02]  /*1770*/  UISETP.NE.AND UP2, UPT, UR27, 0x1, UPT ;  /* 0x000000011b00788c */ /* 0x000fe4000bf45270 */
[----:B------:R-:W-:Y:S02]  /*1780*/  UISETP.NE.AND UP0, UPT, UR20, 0x2, UPT ;  /* 0x000000021400788c */ /* 0x000fe4000bf05270 */
[----:B------:R-:W-:-:S05]  /*1790*/  USHF.L.U32 UR25, UR28, UR25, URZ ;  /* 0x000000191c197299 */ /* 0x000fca00080006ff */
[----:B------:R-:W-:Y:S07]  /*17a0*/  BRA.U UP2, `(.L_x_19) ;  /* 0x0000000102407547 */ /* 0x000fee000b800000 */
[----:B------:R-:W2:Y:S01]  /*17b0*/  LDCU.128 UR8, c[0x0][0xb10] ;  /* 0x00016200ff0877ac */ /* 0x000ea20008000c00 */
[----:B------:R-:W3:Y:S01]  /*17c0*/  LDCU UR12, c[0x0][0xb0c] ;  /* 0x00016180ff0c77ac */ /* 0x000ee20008000800 */
[----:B------:R-:W4:Y:S01]  /*17d0*/  LDCU UR13, c[0x0][0xb20] ;  /* 0x00016400ff0d77ac */ /* 0x000f220008000800 */
[----:B--2---:R-:W-:Y:S02]  /*17e0*/  UIMAD.WIDE.U32 UR4, UR26, UR8, URZ ;  /* 0x000000081a0472a5 */ /* 0x004fe4000f8e00ff */
[----:B------:R-:W-:Y:S02]  /*17f0*/  UIMAD.WIDE.U32 UR6, UR30, UR11, URZ ;  /* 0x0000000b1e0672a5 */ /* 0x000fe4000f8e00ff */
[----:B---3--:R-:W-:Y:S02]  /*1800*/  UISETP.NE.AND UP2, UPT, UR12, 0x1, UPT ;  /* 0x000000010c00788c */ /* 0x008fe4000bf45270 */
[----:B------:R-:W-:-:S03]  /*1810*/  USHF.R.U32.HI UR5, URZ, UR9, UR5 ;  /* 0x00000009ff057299 */ /* 0x000fc60008011605 */
[----:B------:R-:W-:Y:S01]  /*1820*/  UMOV UR4, UR7 ;  /* 0x0000000700047c82 */ /* 0x000fe20008000000 */
[----:B------:R-:W-:Y:S02]  /*1830*/  USEL UR5, UR26, UR5, !UP2 ;  /* 0x000000051a057287 */ /* 0x000fe4000d000000 */
[----:B------:R-:W-:Y:S02]  /*1840*/  UISETP.NE.AND UP2, UPT, UR10, 0x1, UPT ;  /* 0x000000010a00788c */ /* 0x000fe4000bf45270 */
[----:B----4-:R-:W-:-:S04]  /*1850*/  USHF.R.U32.HI UR4, URZ, UR13, UR4 ;  /* 0x0000000dff047299 */ /* 0x010fc80008011604 */
[----:B------:R-:W-:-:S04]  /*1860*/  USEL UR4, UR30, UR4, !UP2 ;  /* 0x000000041e047287 */ /* 0x000fc8000d000000 */
[----:B------:R-:W-:Y:S02]  /*1870*/  UIADD3 UR6, UPT, UPT, -UR4, UR5, URZ ;  /* 0x0000000504067290 */ /* 0x000fe4000fffe1ff */
[----:B------:R-:W-:Y:S02]  /*1880*/  UIADD3 UR4, UPT, UPT, UR4, -UR5, URZ ;  /* 0x8000000504047290 */ /* 0x000fe4000fffe0ff */
[----:B------:R-:W-:Y:S02]  /*1890*/  UIMAD UR30, UR6, UR10, UR30 ;  /* 0x0000000a061e72a4 */ /* 0x000fe4000f8e021e */
[----:B------:R-:W-:-:S12]  /*18a0*/  UIMAD UR26, UR4, UR12, UR26 ;  /* 0x0000000c041a72a4 */ /* 0x000fd8000f8e021a */
.L_x_19:
[----:B------:R-:W-:Y:S05]  /*18b0*/  BRA.U !UP6, `(.L_x_20) ;  /* 0x000000010e0c7547 */ /* 0x000fea000b800000 */
[----:B------:R-:W-:Y:S01]  /*18c0*/  UCGABAR_WAIT ;  /* 0x0000000000007dc7 */ /* 0x000fe20008000000 */
[----:B------:R-:W-:Y:S01]  /*18d0*/  CCTL.IVALL ;  /* 0x00000000ff00798f */ /* 0x000fe20002000000 */
[----:B------:R-:W-:Y:S05]  /*18e0*/  BRA `(.L_x_21) ;  /* 0x0000000000047947 */ /* 0x000fea0003800000 */
.L_x_20:
[----:B------:R-:W-:Y:S06]  /*18f0*/  BAR.SYNC.DEFER_BLOCKING 0x0 ;  /* 0x0000000000007b1d */ /* 0x000fec0000010000 */
.L_x_21:
[----:B------:R-:W-:Y:S05]  /*1900*/  BRA.U UP0, `(.L_x_22) ;  /* 0x00000015007c7547 */ /* 0x000fea000b800000 */
[----:B------:R-:W2:Y:S01]  /*1910*/  LDCU UR6, c[0x0][0x38c] ;  /* 0x00007180ff0677ac */ /* 0x000ea20008000800 */
[----:B------:R-:W3:Y:S01]  /*1920*/  S2UR UR8, SR_CgaCtaId ;  /* 0x00000000000879c3 */ /* 0x000ee20000008800 */
[----:B------:R-:W-:Y:S01]  /*1930*/  PLOP3.LUT P1, PT, PT, PT, UP4, 0x80, 0x8 ;  /* 0x000000000008781c */ /* 0x000fe20003f2f048 */
[----:B------:R-:W-:Y:S01]  /*1940*/  IMAD.MOV.U32 R12, RZ, RZ, 0x1 ;  /* 0x00000001ff0c7424 */ /* 0x000fe200078e00ff */
[----:B------:R-:W-:Y:S01]  /*1950*/  UMOV UR13, 0x400 ;  /* 0x00000400000d7882 */ /* 0x000fe20000000000 */
[----:B------:R-:W-:Y:S01]  /*1960*/  USHF.L.U32 UR44, UR23, 0x7, URZ ;  /* 0x00000007172c7899 */ /* 0x000fe200080006ff */
[----:B------:R-:W-:Y:S01]  /*1970*/  ISETP.NE.AND P2, PT, R3, RZ, P3 ;  /* 0x000000ff0300720c */ /* 0x000fe20001f45270 */
[----:B------:R-:W-:Y:S01]  /*1980*/  UISETP.NE.AND UP1, UPT, UR20, URZ, UPT ;  /* 0x000000ff1400728c */ /* 0x000fe2000bf25270 */
[----:B------:R-:W-:Y:S02]  /*1990*/  PLOP3.LUT P1, PT, P1, PT, PT, 0x8, 0x80 ;  /* 0x000000000080781c */ /* 0x000fe40000f2e170 */
[----:B------:R-:W-:Y:S01]  /*19a0*/  CS2R R10, SRZ ;  /* 0x00000000000a7805 */ /* 0x000fe2000001ff00 */
[----:B------:R-:W-:Y:S01]  /*19b0*/  IMAD.MOV.U32 R9, RZ, RZ, RZ ;  /* 0x000000ffff097224 */ /* 0x000fe200078e00ff */
[----:B------:R-:W4:Y:S01]  /*19c0*/  LDCU UR40, c[0x0][0x370] ;  /* 0x00006e00ff2877ac */ /* 0x000f220008000800 */
[----:B------:R-:W-:Y:S01]  /*19d0*/  IMAD.MOV.U32 R8, RZ, RZ, 0x1 ;  /* 0x00000001ff087424 */ /* 0x000fe200078e00ff */
[----:B------:R-:W1:Y:S01]  /*19e0*/  LDCU.64 UR28, c[0x0][0x348] ;  /* 0x00006900ff1c77ac */ /* 0x000e620008000a00 */
[----:B--2---:R-:W-:-:S02]  /*19f0*/  UIADD3 UR5, UPT, UPT, UR6, 0x3f, URZ ;  /* 0x0000003f06057890 */ /* 0x004fc4000fffe0ff */
[----:B------:R-:W-:Y:S02]  /*1a00*/  UIADD3 UR47, UPT, UPT, UR6, 0x7e, URZ ;  /* 0x0000007e062f7890 */ /* 0x000fe4000fffe0ff */
[----:B------:R-:W-:Y:S02]  /*1a10*/  USHF.R.S32.HI UR4, URZ, 0x1f, UR5 ;  /* 0x0000001fff047899 */ /* 0x000fe40008011405 */
[----:B---3--:R-:W-:Y:S02]  /*1a20*/  USHF.L.U32 UR24, UR8, 0xb, URZ ;  /* 0x0000000b08187899 */ /* 0x008fe400080006ff */
[----:B------:R-:W-:Y:S02]  /*1a30*/  ULEA.HI UR4, UR4, UR5, URZ, 0x6 ;  /* 0x0000000504047291 */ /* 0x000fe4000f8f30ff */
[----:B------:R-:W-:Y:S02]  /*1a40*/  UIADD3 UR5, UPT, UPT, UR6, -0x1, URZ ;  /* 0xffffffff06057890 */ /* 0x000fe4000fffe0ff */
[----:B------:R-:W-:-:S02]  /*1a50*/  USHF.R.S32.HI UR42, URZ, 0x6, UR4 ;  /* 0x00000006ff2a7899 */ /* 0x000fc40008011404 */
[----:B------:R-:W-:Y:S02]  /*1a60*/  UISETP.GE.U32.AND UP2, UPT, UR5, -0x7f, UPT ;  /* 0xffffff810500788c */ /* 0x000fe4000bf46070 */
[----:B------:R-:W-:Y:S02]  /*1a70*/  UISETP.LT.U32.AND UP0, UPT, UR42, 0x8, UPT ;  /* 0x000000082a00788c */ /* 0x000fe4000bf01070 */
[----:B------:R-:W-:Y:S02]  /*1a80*/  USHF.L.U32 UR7, UR8, 0x4, URZ ;  /* 0x0000000408077899 */ /* 0x000fe400080006ff */
[----:B------:R-:W-:Y:S02]  /*1a90*/  USEL UR41, UR42, 0x8, UP0 ;  /* 0x000000082a297887 */ /* 0x000fe40008000000 */
[----:B------:R-:W-:Y:S02]  /*1aa0*/  ULOP3.LUT UR24, UR24, 0x3000, URZ, 0xc0, !UPT ;  /* 0x0000300018187892 */ /* 0x000fe4000f8ec0ff */
[----:B------:R-:W-:-:S02]  /*1ab0*/  UIADD3 UR4, UPT, UPT, UR41, -0x1, URZ ;  /* 0xffffffff29047890 */ /* 0x000fc4000fffe0ff */
[----:B------:R-:W-:Y:S02]  /*1ac0*/  ULEA UR13, UR8, UR13, 0x18 ;  /* 0x0000000d080d7291 */ /* 0x000fe4000f8ec0ff */
[----:B------:R-:W-:Y:S02]  /*1ad0*/  ULOP3.LUT UR5, UR7, 0x60, URZ, 0xc0, !UPT ;  /* 0x0000006007057892 */ /* 0x000fe4000f8ec0ff */
[----:B------:R-:W-:Y:S02]  /*1ae0*/  @UP2 UIADD3 UR4, UPT, UPT, UR41, URZ, URZ ;  /* 0x000000ff29042290 */ /* 0x000fe4000fffe0ff */
[----:B------:R-:W-:Y:S01]  /*1af0*/  USHF.L.U32 UR48, UR23, 0x6, URZ ;  /* 0x0000000617307899 */ /* 0x000fe200080006ff */
[----:B------:R-:W2:Y:S01]  /*1b00*/  LDCU UR39, c[0x0][0x374] ;  /* 0x00006e80ff2777ac */ /* 0x000ea20008000800 */
[----:B------:R-:W-:Y:S02]  /*1b10*/  USEL UR21, UR56, 0x2, UP1 ;  /* 0x0000000238157887 */ /* 0x000fe40008800000 */
[----:B------:R-:W-:-:S02]  /*1b20*/  UIADD3 UR24, UPT, UPT, UR13, 0x18400, UR24 ;  /* 0x000184000d187890 */ /* 0x000fc4000fffe018 */
[----:B------:R-:W-:Y:S02]  /*1b30*/  ULOP3.LUT UR44, UR5, 0x80, UR44, 0xf8, !UPT ;  /* 0x00000080052c7892 */ /* 0x000fe4000f8ef82c */
[----:B------:R-:W-:Y:S02]  /*1b40*/  UIADD3 UR46, UPT, UPT, UR42, -UR41, URZ ;  /* 0x800000292a2e7290 */ /* 0x000fe4000fffe0ff */
[----:B------:R-:W-:Y:S02]  /*1b50*/  UIADD3 UR27, UPT, UPT, UR4, 0x1, URZ ;  /* 0x00000001041b7890 */ /* 0x000fe4000fffe0ff */
[----:B------:R-:W-:Y:S01]  /*1b60*/  UIADD3 UR43, UPT, UPT, -UR4, URZ, URZ ;  /* 0x000000ff042b7290 */ /* 0x000fe2000fffe1ff */
[----:B-1--4-:R-:W-:-:S11]  /*1b70*/  UMOV UR6, URZ ;  /* 0x000000ff00067c82 */ /* 0x012fd60008000000 */
.L_x_42:
[----:B-1----:R-:W1:Y:S02]  /*1b80*/  S2UR UR4, SR_CgaCtaId ;  /* 0x00000000000479c3 */ /* 0x002e640000008800 */
[----:B-1----:R-:W-:-:S09]  /*1b90*/  UISETP.NE.AND UP0, UPT, UR4, URZ, UPT ;  /* 0x000000ff0400728c */ /* 0x002fd2000bf05270 */
[----:B------:R-:W-:Y:S05]  /*1ba0*/  BRA.U UP0, `(.L_x_23) ;  /* 0x0000000100287547 */ /* 0x000fea000b800000 */
[----:B------:R-:W-:Y:S02]  /*1bb0*/  LEA R0, R9, UR13, 0x3 ;  /* 0x0000000d09007c11 */ /* 0x000fe4000f8e18ff */
[----:B------:R-:W-:-:S04]  /*1bc0*/  SHF.L.U32 R3, R8, 0x1f, RZ ;  /* 0x0000001f08037819 */ /* 0x000fc800000006ff */
[----:B------:R-:W1:Y:S02]  /*1bd0*/  SYNCS.PHASECHK.TRANS64.TRYWAIT P0, [R0+URZ+0x140], R3 ;  /* 0x00014003000075a7 */ /* 0x000e6400080011ff */
[----:B-1----:R-:W-:Y:S05]  /*1be0*/  @!P0 BRA `(.L_x_24) ;  /* 0x0000008400808947 */ /* 0x002fea0003800000 */
.L_x_153:
[----:B------:R3:W-:Y:S01]  /*1bf0*/  SYNCS.ARRIVE.TRANS64.A1T0 RZ, [R0+URZ+0x130], RZ ;  /* 0x000130ff00ff79a7 */ /* 0x0007e200081000ff */
[----:B------:R-:W-:-:S05]  /*1c00*/  VIADD R9, R9, 0x1 ;  /* 0x0000000109097836 */ /* 0x000fca0000000000 */
[----:B------:R-:W-:-:S04]  /*1c10*/  ISETP.NE.AND P0, PT, R9, 0x2, PT ;  /* 0x000000020900780c */ /* 0x000fc80003f05270 */
[----:B-1----:R-:W-:Y:S02]  /*1c20*/  SEL R3, RZ, 0x1, P0 ;  /* 0x00000001ff037807 */ /* 0x002fe40000000000 */
[----:B------:R-:W-:Y:S02]  /*1c30*/  SEL R9, R9, RZ, P0 ;  /* 0x000000ff09097207 */ /* 0x000fe40000000000 */
[----:B------:R-:W-:-:S07]  /*1c40*/  LOP3.LUT R8, R8, R3, RZ, 0x3c, !PT ;  /* 0x0000000308087212 */ /* 0x000fce00078e3cff */
.L_x_23:
[----:B------:R-:W-:Y:S01]  /*1c50*/  ULEA UR4, UR6, UR13, 0x3 ;  /* 0x0000000d06047291 */ /* 0x000fe2000f8e18ff */
[----:B---3--:R-:W-:Y:S01]  /*1c60*/  SHF.L.U32 R0, R12, 0x1f, RZ ;  /* 0x0000001f0c007819 */ /* 0x008fe200000006ff */
[----:B------:R-:W-:Y:S02]  /*1c70*/  UISETP.GE.U32.AND UP0, UPT, UR47, 0x7f, UPT ;  /* 0x0000007f2f00788c */ /* 0x000fe4000bf06070 */
[----:B------:R-:W-:Y:S01]  /*1c80*/  ULEA UR19, UR30, UR44, 0x8 ;  /* 0x0000002c1e137291 */ /* 0x000fe2000f8e40ff */
[----:B------:R-:W-:-:S04]  /*1c90*/  UMOV UR7, URZ ;  /* 0x000000ff00077c82 */ /* 0x000fc80008000000 */
[----:B------:R1:W3:Y:S01]  /*1ca0*/  SYNCS.PHASECHK.TRANS64.TRYWAIT P0, [UR4+0x40], R0 ;  /* 0x00004000ff0075a7 */ /* 0x0002e20008001104 */
[----:B------:R-:W-:-:S04]  /*1cb0*/  ULEA.HI UR4, UR26, UR26, URZ, 0x1 ;  /* 0x0000001a1a047291 */ /* 0x000fc8000f8f08ff */
[----:B------:R-:W-:-:S04]  /*1cc0*/  USHF.L.U32 UR4, UR4, 0x6, URZ ;  /* 0x0000000604047899 */ /* 0x000fc800080006ff */
[----:B------:R-:W-:-:S04]  /*1cd0*/  ULOP3.LUT UR35, UR4, 0xffffff80, URZ, 0xc0, !UPT ;  /* 0xffffff8004237892 */ /* 0x000fc8000f8ec0ff */
[----:B------:R-:W-:Y:S01]  /*1ce0*/  ULOP3.LUT UR35, UR35, 0x40, UR48, 0xf8, !UPT ;  /* 0x0000004023237892 */ /* 0x000fe2000f8ef830 */
[----:B------:R-:W-:Y:S11]  /*1cf0*/  BRA.U !UP0, `(.L_x_25) ;  /* 0x0000000108c07547 */ /* 0x000ff6000b800000 */
[----:B------:R-:W-:Y:S01]  /*1d00*/  UMOV UR12, UR43 ;  /* 0x0000002b000c7c82 */ /* 0x000fe20008000000 */
[----:B------:R-:W-:Y:S01]  /*1d10*/  UMOV UR4, UR6 ;  /* 0x0000000600047c82 */ /* 0x000fe20008000000 */
[----:B------:R-:W-:-:S05]  /*1d20*/  UMOV UR34, URZ ;  /* 0x000000ff00227c82 */ /* 0x000fca0008000000 */
.L_x_31:
[----:B------:R-:W-:Y:S01]  /*1d30*/  ULEA UR33, UR4, UR13, 0x3 ;  /* 0x0000000d04217291 */ /* 0x000fe2000f8e18ff */
[----:B------:R-:W-:Y:S01]  /*1d40*/  @P3 MOV R2, 0xc000 ;  /* 0x0000c00000023802 */ /* 0x000fe20000000f00 */
[----:B-1-34-:R-:W-:Y:S10]  /*1d50*/  @P0 BRA `(.L_x_26) ;  /* 0x00000000000c0947 */ /* 0x01aff40003800000 */
[----:B------:R-:W-:-:S04]  /*1d60*/  SHF.L.U32 R3, R12, 0x1f, RZ ;  /* 0x0000001f0c037819 */ /* 0x000fc800000006ff */
[----:B------:R-:W3:Y:S02]  /*1d70*/  SYNCS.PHASECHK.TRANS64.TRYWAIT P0, [UR33+0x40], R3 ;  /* 0x00004003ff0075a7 */ /* 0x000ee40008001121 */
[----:B---3--:R-:W-:Y:S05]  /*1d80*/  @!P0 BRA `(.L_x_27) ;  /* 0x00000084002c8947 */ /* 0x008fea0003800000 */
.L_x_26:
[----:B------:R3:W-:Y:S01]  /*1d90*/  @P3 SYNCS.ARRIVE.TRANS64 RZ, [UR33], R2 ;  /* 0x00000002ffff39a7 */ /* 0x0007e20008000021 */
[----:B------:R-:W-:Y:S02]  /*1da0*/  ULOP3.LUT UR5, UR21, 0x2, URZ, 0xfc, !UPT ;  /* 0x0000000215057892 */ /* 0x000fe4000f8efcff */
[----:B------:R-:W-:Y:S02]  /*1db0*/  UIADD3 UR12, UPT, UPT, UR12, 0x1, URZ ;  /* 0x000000010c0c7890 */ /* 0x000fe4000fffe0ff */
[----:B------:R-:W-:Y:S02]  /*1dc0*/  UISETP.NE.AND UP0, UPT, UR5, 0x2, UPT ;  /* 0x000000020500788c */ /* 0x000fe4000bf05270 */
[----:B------:R-:W-:-:S07]  /*1dd0*/  UISETP.NE.AND UP2, UPT, UR12, 0x1, UPT ;  /* 0x000000010c00788c */ /* 0x000fce000bf45270 */
[----:B------:R-:W-:Y:S05]  /*1de0*/  BRA.U UP0, `(.L_x_28) ;  /* 0x0000000100047547 */ /* 0x000fea000b800000 */
[----:B--2---:R-:W-:Y:S05]  /*1df0*/  BPT.TRAP 0x1 ;  /* 0x000000040000795c */ /* 0x004fea0000300000 */
.L_x_28:
[----:B------:R-:W-:Y:S04]  /*1e00*/  BSSY.RECONVERGENT B0, `(.L_x_29) ;  /* 0x0000003000007945 */ /* 0x000fe80003800200 */
[----:B------:R-:W-:Y:S05]  /*1e10*/  @!P2 BRA `(.L_x_30) ;  /* 0x000000000004a947 */ /* 0x000fea0003800000 */
[----:B--2---:R-:W-:Y:S05]  /*1e20*/  BPT.TRAP 0x1 ;  /* 0x000000040000795c */ /* 0x004fea0000300000 */
.L_x_30:
[----:B--2---:R-:W-:Y:S05]  /*1e30*/  BSYNC.RECONVERGENT B0 ;  /* 0x0000000000007941 */ /* 0x004fea0003800200 */
.L_x_29:
[----:B------:R-:W-:Y:S02]  /*1e40*/  UIADD3 UR5, UPT, UPT, UR4, 0x1, URZ ;  /* 0x0000000104057890 */ /* 0x000fe4000fffe0ff */
[----:B------:R-:W-:Y:S02]  /*1e50*/  ULEA UR32, UR4, UR13, 0xd ;  /* 0x0000000d04207291 */ /* 0x000fe4000f8e68ff */
[----:B------:R-:W-:Y:S02]  /*1e60*/  UISETP.NE.AND UP0, UPT, UR5, 0x8, UPT ;  /* 0x000000080500788c */ /* 0x000fe4000bf05270 */
[----:B------:R-:W-:Y:S02]  /*1e70*/  UIADD3 UR10, UP1, UPT, UR28, 0x80, URZ ;  /* 0x000000801c0a7890 */ /* 0x000fe4000ff3e0ff */
[----:B------:R-:W-:Y:S02]  /*1e80*/  USEL UR7, URZ, 0x1, UP0 ;  /* 0x00000001ff077887 */ /* 0x000fe40008000000 */
[----:B------:R-:W-:-:S02]  /*1e90*/  USEL UR6, UR5, URZ, UP0 ;  /* 0x000000ff05067287 */ /* 0x000fc40008000000 */
[----:B------:R-:W-:Y:S02]  /*1ea0*/  UIADD3 UR8, UP0, UPT, UR28, 0x180, URZ ;  /* 0x000001801c087890 */ /* 0x000fe4000ff1e0ff */
[----:B------:R-:W-:Y:S01]  /*1eb0*/  ULEA UR5, UR6, UR13, 0x3 ;  /* 0x0000000d06057291 */ /* 0x000fe2000f8e18ff */
[----:B------:R-:W-:Y:S01]  /*1ec0*/  LOP3.LUT R12, R12, UR7, RZ, 0x3c, !PT ;  /* 0x000000070c0c7c12 */ /* 0x000fe2000f8e3cff */
[----:B------:R-:W-:Y:S02]  /*1ed0*/  ULOP3.LUT UR33, UR33, 0xfefffff8, URZ, 0xc0, !UPT ;  /* 0xfefffff821217892 */ /* 0x000fe4000f8ec0ff */
[----:B------:R-:W-:Y:S01]  /*1ee0*/  ULEA UR16, UR4, UR24, 0xe ;  /* 0x0000001804107291 */ /* 0x000fe2000f8e70ff */
[----:B-1----:R-:W-:Y:S01]  /*1ef0*/  SHF.L.U32 R0, R12, 0x1f, RZ ;  /* 0x0000001f0c007819 */ /* 0x002fe200000006ff */
[----:B------:R-:W-:Y:S02]  /*1f00*/  UIADD3.X UR11, UPT, UPT, URZ, UR29, URZ, UP1, !UPT ;  /* 0x0000001dff0b7290 */ /* 0x000fe40008ffe4ff */
[----:B------:R-:W-:Y:S01]  /*1f10*/  UIADD3 UR32, UPT, UPT, UR32, 0x8400, URZ ;  /* 0x0000840020207890 */ /* 0x000fe2000fffe0ff */
[----:B------:R4:W1:Y:S01]  /*1f20*/  SYNCS.PHASECHK.TRANS64.TRYWAIT P0, [UR5+0x40], R0 ;  /* 0x00004000ff0075a7 */ /* 0x0008620008001105 */
[----:B------:R-:W-:-:S02]  /*1f30*/  UIADD3.X UR9, UPT, UPT, URZ, UR29, URZ, UP0, !UPT ;  /* 0x0000001dff097290 */ /* 0x000fc400087fe4ff */
[----:B------:R-:W-:Y:S01]  /*1f40*/  UPRMT UR4, URZ, 0x5410, UR25 ;  /* 0x00005410ff047896 */ /* 0x000fe20008000019 */
[----:B------:R-:W-:Y:S01]  /*1f50*/  UMOV UR14, 0x0 ;  /* 0x00000000000e7882 */ /* 0x000fe20000000000 */
[----:B------:R-:W-:Y:S01]  /*1f60*/  UMOV UR15, 0x10000000 ;  /* 0x10000000000f7882 */ /* 0x000fe20000000000 */
[----:B------:R-:W-:Y:S01]  /*1f70*/  UMOV UR18, UR34 ;  /* 0x0000002200127c82 */ /* 0x000fe20008000000 */
[----:B------:R-:W-:Y:S01]  /*1f80*/  UMOV UR20, UR36 ;  /* 0x0000002400147c82 */ /* 0x000fe20008000000 */
[----:B------:R-:W-:Y:S01]  /*1f90*/  UMOV UR17, UR33 ;  /* 0x0000002100117c82 */ /* 0x000fe20008000000 */
[----:B------:R2:W-:Y:S01]  /*1fa0*/  UTMALDG.3D.2CTA [UR32], [UR10], desc[UR14] ;  /* 0x00000e200a0075b4 */ /* 0x0005e20008211000 */
[----:B------:R-:W-:Y:S02]  /*1fb0*/  UMOV UR7, UR27 ;  /* 0x0000001b00077c82 */ /* 0x000fe40008000000 */
[----:B------:R3:W-:Y:S01]  /*1fc0*/  UTMALDG.3D.MULTICAST.2CTA [UR16], [UR8], UR4, desc[UR14] ;  /* 0x00000e10080073b4 */ /* 0x0007e20008211804 */
[----:B--2---:R-:W-:Y:S01]  /*1fd0*/  UIADD3 UR34, UPT, UPT, UR34, 0x40, URZ ;  /* 0x0000004022227890 */ /* 0x004fe2000fffe0ff */
[----:B---3--:R-:W-:Y:S01]  /*1fe0*/  UMOV UR4, UR6 ;  /* 0x0000000600047c82 */ /* 0x008fe20008000000 */
[----:B------:R-:W-:Y:S10]  /*1ff0*/  BRA.U UP2, `(.L_x_31) ;  /* 0xfffffffd024c7547 */ /* 0x000ff4000b83ffff */
.L_x_25:
[----:B------:R-:W-:Y:S01]  /*2000*/  ULEA UR4, UR6, UR13, 0x3 ;  /* 0x0000000d06047291 */ /* 0x000fe2000f8e18ff */
[----:B-1--4-:R-:W-:Y:S01]  /*2010*/  SHF.L.U32 R0, R12, 0x1f, RZ ;  /* 0x0000001f0c007819 */ /* 0x012fe200000006ff */
[----:B------:R-:W-:Y:S01]  /*2020*/  @!P1 SYNCS.ARRIVE.TRANS64.A1T0 RZ, [UR13+0xc8], RZ ;  /* 0x0000c8ffffff99a7 */ /* 0x000fe2000810000d */
[----:B------:R-:W-:-:S06]  /*2030*/  UISETP.GT.AND UP0, UPT, UR42, UR41, UPT ;  /* 0x000000292a00728c */ /* 0x000fcc000bf04270 */
[----:B---3--:R1:W3:Y:S03]  /*2040*/  SYNCS.PHASECHK.TRANS64.TRYWAIT P0, [UR4+0x40], R0 ;  /* 0x00004000ff0075a7 */ /* 0x0082e60008001104 */
[----:B------:R-:W-:Y:S05]  /*2050*/  BRA.U !UP0, `(.L_x_32) ;  /* 0x0000000108c07547 */ /* 0x000fea000b800000 */
[----:B------:R-:W-:Y:S01]  /*2060*/  UIADD3 UR26, UPT, UPT, UR46, UR7, URZ ;  /* 0x000000072e1a7290 */ /* 0x000fe2000fffe0ff */
[----:B------:R-:W-:-:S11]  /*2070*/  UMOV UR4, UR6 ;  /* 0x0000000600047c82 */ /* 0x000fd60008000000 */
.L_x_38:
[----:B------:R-:W-:Y:S01]  /*2080*/  ULEA UR9, UR4, UR13, 0x3 ;  /* 0x0000000d04097291 */ /* 0x000fe2000f8e18ff */
[----:B---3--:R-:W-:Y:S01]  /*2090*/  @P3 MOV R2, 0xc000 ;  /* 0x0000c00000023802 */ /* 0x008fe20000000f00 */
[----:B-1-34-:R-:W-:Y:S10]  /*20a0*/  @P0 BRA `(.L_x_33) ;  /* 0x00000000000c0947 */ /* 0x01aff40003800000 */
[----:B------:R-:W-:-:S04]  /*20b0*/  SHF.L.U32 R3, R12, 0x1f, RZ ;  /* 0x0000001f0c037819 */ /* 0x000fc800000006ff */
[----:B------:R-:W3:Y:S02]  /*20c0*/  SYNCS.PHASECHK.TRANS64.TRYWAIT P0, [UR9+0x40], R3 ;  /* 0x00004003ff0075a7 */ /* 0x000ee40008001109 */
[----:B---3--:R-:W-:Y:S05]  /*20d0*/  @!P0 BRA `(.L_x_34) ;  /* 0x0000008000708947 */ /* 0x008fea0003800000 */
.L_x_33:
[----:B------:R3:W-:Y:S01]  /*20e0*/  @P3 SYNCS.ARRIVE.TRANS64 RZ, [UR9], R2 ;  /* 0x00000002ffff39a7 */ /* 0x0007e20008000009 */
[----:B------:R-:W-:-:S04]  /*20f0*/  ULOP3.LUT UR5, UR21, 0x2, URZ, 0xfc, !UPT ;  /* 0x0000000215057892 */ /* 0x000fc8000f8efcff */
[----:B------:R-:W-:-:S09]  /*2100*/  UISETP.NE.AND UP0, UPT, UR5, 0x2, UPT ;  /* 0x000000020500788c */ /* 0x000fd2000bf05270 */
[----:B------:R-:W-:Y:S05]  /*2110*/  BRA.U UP0, `(.L_x_35) ;  /* 0x0000000100047547 */ /* 0x000fea000b800000 */
[----:B--2---:R-:W-:Y:S05]  /*2120*/  BPT.TRAP 0x1 ;  /* 0x000000040000795c */ /* 0x004fea0000300000 */
.L_x_35:
[----:B------:R-:W-:Y:S04]  /*2130*/  BSSY.RECONVERGENT B0, `(.L_x_36) ;  /* 0x0000003000007945 */ /* 0x000fe80003800200 */
[----:B------:R-:W-:Y:S05]  /*2140*/  @!P2 BRA `(.L_x_37) ;  /* 0x000000000004a947 */ /* 0x000fea0003800000 */
[----:B--2---:R-:W-:Y:S05]  /*2150*/  BPT.TRAP 0x1 ;  /* 0x000000040000795c */ /* 0x004fea0000300000 */
.L_x_37:
[----:B--2---:R-:W-:Y:S05]  /*2160*/  BSYNC.RECONVERGENT B0 ;  /* 0x0000000000007941 */ /* 0x004fea0003800200 */
.L_x_36:
[----:B------:R-:W-:Y:S02]  /*2170*/  UIADD3 UR5, UPT, UPT, UR4, 0x1, URZ ;  /* 0x0000000104057890 */ /* 0x000fe4000fffe0ff */
[----:B------:R-:W-:Y:S02]  /*2180*/  USHF.L.U32 UR10, UR7, 0x6, URZ ;  /* 0x00000006070a7899 */ /* 0x000fe400080006ff */
[----:B------:R-:W-:Y:S02]  /*2190*/  UISETP.NE.AND UP0, UPT, UR5, 0x8, UPT ;  /* 0x000000080500788c */ /* 0x000fe4000bf05270 */
[----:B------:R-:W-:Y:S02]  /*21a0*/  UIADD3 UR7, UPT, UPT, UR7, 0x1, URZ ;  /* 0x0000000107077890 */ /* 0x000fe4000fffe0ff */
[----:B------:R-:W-:Y:S02]  /*21b0*/  USEL UR8, URZ, 0x1, UP0 ;  /* 0x00000001ff087887 */ /* 0x000fe40008000000 */
[----:B------:R-:W-:-:S02]  /*21c0*/  USEL UR6, UR5, URZ, UP0 ;  /* 0x000000ff05067287 */ /* 0x000fc40008000000 */
[----:B------:R-:W-:Y:S02]  /*21d0*/  UIADD3 UR22, UP0, UPT, UR28, 0x180, URZ ;  /* 0x000001801c167890 */ /* 0x000fe4000ff1e0ff */
[----:B------:R-:W-:Y:S01]  /*21e0*/  LOP3.LUT R12, R12, UR8, RZ, 0x3c, !PT ;  /* 0x000000080c0c7c12 */ /* 0x000fe2000f8e3cff */
[----:B------:R-:W-:Y:S02]  /*21f0*/  ULEA UR8, UR4, UR13, 0xd ;  /* 0x0000000d04087291 */ /* 0x000fe4000f8e68ff */
[----:B------:R-:W-:Y:S01]  /*2200*/  UIADD3 UR14, UP1, UPT, UR28, 0x80, URZ ;  /* 0x000000801c0e7890 */ /* 0x000fe2000ff3e0ff */
[----:B-1----:R-:W-:Y:S01]  /*2210*/  SHF.L.U32 R0, R12, 0x1f, RZ ;  /* 0x0000001f0c007819 */ /* 0x002fe200000006ff */
[----:B------:R-:W-:Y:S02]  /*2220*/  UIADD3.X UR23, UPT, UPT, URZ, UR29, URZ, UP0, !UPT ;  /* 0x0000001dff177290 */ /* 0x000fe400087fe4ff */
[----:B------:R-:W-:Y:S02]  /*2230*/  UISETP.NE.AND UP0, UPT, UR7, UR26, UPT ;  /* 0x0000001a0700728c */ /* 0x000fe4000bf05270 */
[----:B------:R-:W-:-:S02]  /*2240*/  ULEA UR5, UR6, UR13, 0x3 ;  /* 0x0000000d06057291 */ /* 0x000fc4000f8e18ff */
[----:B------:R-:W-:Y:S02]  /*2250*/  ULOP3.LUT UR9, UR9, 0xfefffff8, URZ, 0xc0, !UPT ;  /* 0xfefffff809097892 */ /* 0x000fe4000f8ec0ff */
[----:B------:R-:W-:Y:S02]  /*2260*/  ULEA UR16, UR4, UR24, 0xe ;  /* 0x0000001804107291 */ /* 0x000fe4000f8e70ff */
[----:B------:R-:W-:Y:S02]  /*2270*/  UIADD3 UR8, UPT, UPT, UR8, 0x8400, URZ ;  /* 0x0000840008087890 */ /* 0x000fe4000fffe0ff */
[----:B------:R-:W-:Y:S01]  /*2280*/  UIADD3.X UR15, UPT, UPT, URZ, UR29, URZ, UP1, !UPT ;  /* 0x0000001dff0f7290 */ /* 0x000fe20008ffe4ff */
[----:B------:R4:W1:Y:S01]  /*2290*/  SYNCS.PHASECHK.TRANS64.TRYWAIT P0, [UR5+0x40], R0 ;  /* 0x00004000ff0075a7 */ /* 0x0008620008001105 */
[----:B------:R-:W-:Y:S01]  /*22a0*/  UPRMT UR4, URZ, 0x5410, UR25 ;  /* 0x00005410ff047896 */ /* 0x000fe20008000019 */
[----:B------:R-:W-:Y:S01]  /*22b0*/  UMOV UR30, 0x0 ;  /* 0x00000000001e7882 */ /* 0x000fe20000000000 */
[----:B------:R-:W-:Y:S01]  /*22c0*/  UMOV UR31, 0x10000000 ;  /* 0x10000000001f7882 */ /* 0x000fe20000000000 */
[----:B------:R-:W-:Y:S01]  /*22d0*/  UMOV UR11, UR35 ;  /* 0x00000023000b7c82 */ /* 0x000fe20008000000 */
[----:B------:R-:W-:Y:S01]  /*22e0*/  UMOV UR12, UR36 ;  /* 0x00000024000c7c82 */ /* 0x000fe20008000000 */
[----:B------:R-:W-:Y:S01]  /*22f0*/  UMOV UR20, UR36 ;  /* 0x0000002400147c82 */ /* 0x000fe20008000000 */
[----:B------:R-:W-:Y:S01]  /*2300*/  UMOV UR17, UR9 ;  /* 0x0000000900117c82 */ /* 0x000fe20008000000 */
[----:B------:R-:W-:Y:S01]  /*2310*/  UMOV UR18, UR10 ;  /* 0x0000000a00127c82 */ /* 0x000fe20008000000 */
[----:B------:R-:W-:Y:S01]  /*2320*/  UTMALDG.3D.2CTA [UR8], [UR14], desc[UR30] ;  /* 0x00001e080e0075b4 */ /* 0x000fe20008211000 */
[----:B------:R2:W-:Y:S02]  /*2330*/  UTMALDG.3D.MULTICAST.2CTA [UR16], [UR22], UR4, desc[UR30] ;  /* 0x00001e10160073b4 */ /* 0x0005e40008211804 */
[----:B--2---:R-:W-:Y:S01]  /*2340*/  UMOV UR4, UR6 ;  /* 0x0000000600047c82 */ /* 0x004fe20008000000 */
[----:B------:R-:W-:Y:S05]  /*2350*/  BRA.U UP0, `(.L_x_38) ;  /* 0xfffffffd00487547 */ /* 0x000fea000b83ffff */
.L_x_32:
[C---:B------:R-:W-:Y:S01]  /*2360*/  LEA R3, R11.reuse, UR13, 0x3 ;  /* 0x0000000d0b037c11 */ /* 0x040fe2000f8e18ff */
[----:B------:R-:W-:Y:S01]  /*2370*/  NOP ;  /* 0x0000000000007918 */ /* 0x000fe20000000000 */
[----:B-1--4-:R-:W-:Y:S02]  /*2380*/  SHF.L.U32 R0, R10, 0x1f, RZ ;  /* 0x0000001f0a007819 */ /* 0x012fe400000006ff */
[----:B------:R-:W-:Y:S02]  /*2390*/  LEA R5, R11, UR13, 0x4 ;  /* 0x0000000d0b057c11 */ /* 0x000fe4000f8e20ff */
[----:B---3--:R-:W1:Y:S02]  /*23a0*/  SYNCS.PHASECHK.TRANS64.TRYWAIT P0, [R3+URZ+0xd0], R0 ;  /* 0x0000d000030075a7 */ /* 0x008e6400080011ff */
[----:B-1----:R-:W-:Y:S05]  /*23b0*/  @!P0 BRA `(.L_x_39) ;  /* 0x0000007c00d08947 */ /* 0x002fea0003800000 */
.L_x_156:
[----:B------:R-:W3:Y:S01]  /*23c0*/  LDS.128 R4, [R5+0x160] ;  /* 0x0001600005047984 */ /* 0x000ee20000000c00 */
[----:B------:R-:W-:Y:S01]  /*23d0*/  UISETP.GE.AND UP0, UPT, UR45, 0x1, UPT ;  /* 0x000000012d00788c */ /* 0x000fe2000bf06270 */
[----:B------:R-:W-:Y:S01]  /*23e0*/  @!PT LDS RZ, [RZ] ;  /* 0x00000000fffff984 */ /* 0x000fe20000000800 */
[----:B------:R-:W-:Y:S01]  /*23f0*/  @!PT LDS RZ, [RZ] ;  /* 0x00000000fffff984 */ /* 0x000fe20000000800 */
[----:B------:R-:W-:Y:S01]  /*2400*/  @!PT LDS RZ, [RZ] ;  /* 0x00000000fffff984 */ /* 0x000fe20000000800 */
[----:B------:R-:W-:Y:S01]  /*2410*/  @!PT LDS RZ, [RZ] ;  /* 0x00000000fffff984 */ /* 0x000fe20000000800 */
[----:B------:R4:W-:Y:S06]  /*2420*/  MEMBAR.ALL.CTA ;  /* 0x0000000000007992 */ /* 0x0009ec0000008000 */
[----:B----4-:R-:W4:Y:S01]  /*2430*/  FENCE.VIEW.ASYNC.S ;  /* 0x00000000000073c6 */ /* 0x010f220000000000 */
[----:B---3--:R-:W-:-:S13]  /*2440*/  LOP3.LUT P0, RZ, R6, 0x1, RZ, 0xc0, !PT ;  /* 0x0000000106ff7812 */ /* 0x008fda000780c0ff */
[----:B----4-:R-:W-:Y:S01]  /*2450*/  VOTEU.ANY UP1, P0 ;  /* 0x0000000000ff7886 */ /* 0x010fe20000020100 */
[----:B------:R-:W-:-:S13]  /*2460*/  PLOP3.LUT P0, PT, PT, PT, UP1, 0x80, 0x8 ;  /* 0x000000000008781c */ /* 0x000fda0003f0f018 */
[----:B-1----:R-:W-:Y:S02]  /*2470*/  @P0 LOP3.LUT R0, R5, 0xffff, RZ, 0xc0, !PT ;  /* 0x0000ffff05000812 */ /* 0x002fe400078ec0ff */
[----:B------:R-:W-:Y:S02]  /*2480*/  @P0 MOV R2, R4 ;  /* 0x0000000400020202 */ /* 0x000fe40000000f00 */
[----:B------:R-:W-:Y:S01]  /*2490*/  @P0 R2UR UR5, R0 ;  /* 0x00000000000502ca */ /* 0x000fe200000e0000 */
[----:B------:R-:W-:Y:S01]  /*24a0*/  VIADD R0, R3, 0xe0 ;  /* 0x000000e003007836 */ /* 0x000fe20000000000 */
[----:B------:R-:W-:Y:S02]  /*24b0*/  @P0 SHF.R.U32.HI R4, RZ, 0x10, R5 ;  /* 0x00000010ff040819 */ /* 0x000fe40000011605 */
[----:B------:R-:W-:Y:S02]  /*24c0*/  @P0 R2UR UR7, R2 ;  /* 0x00000000020702ca */ /* 0x000fe400000e0000 */
[----:B------:R-:W-:-:S02]  /*24d0*/  PRMT R0, RZ, 0x654, R0 ;  /* 0x00000654ff007816 */ /* 0x000fc40000000000 */
[----:B------:R-:W-:Y:S02]  /*24e0*/  @P0 R2UR UR4, R4 ;  /* 0x00000000040402ca */ /* 0x000fe400000e0000 */
[----:B------:R1:W-:Y:S03]  /*24f0*/  SYNCS.ARRIVE.TRANS64.RED.A1T0 RZ, [R0+URZ], RZ ;  /* 0x000000ff00ff79a7 */ /* 0x0003e600081004ff */
[----:B------:R-:W-:-:S04]  /*2500*/  @UP1 UMOV UR37, UR5 ;  /* 0x0000000500251c82 */ /* 0x000fc80008000000 */
[----:B------:R-:W-:-:S04]  /*2510*/  @UP1 UMOV UR38, UR7 ;  /* 0x0000000700261c82 */ /* 0x000fc80008000000 */
[----:B------:R-:W-:Y:S01]  /*2520*/  @UP1 UMOV UR36, UR4 ;  /* 0x0000000400241c82 */ /* 0x000fe20008000000 */
[----:B------:R-:W-:Y:S05]  /*2530*/  BRA.U !UP0, `(.L_x_40) ;  /* 0x0000000108d47547 */ /* 0x000fea000b800000 */
[----:B------:R-:W2:Y:S01]  /*2540*/  LDCU.128 UR16, c[0x0][0xb10] ;  /* 0x00016200ff1077ac */ /* 0x000ea20008000c00 */
[----:B------:R-:W3:Y:S01]  /*2550*/  LDCU UR12, c[0x0][0xb20] ;  /* 0x00016400ff0c77ac */ /* 0x000ee20008000800 */
[----:B------:R-:W4:Y:S01]  /*2560*/  LDCU UR20, c[0x0][0xb0c] ;  /* 0x00016180ff1477ac */ /* 0x000f220008000800 */
[----:B------:R-:W1:Y:S01]  /*2570*/  LDCU.64 UR8, c[0x0][0xb28] ;  /* 0x00016500ff0877ac */ /* 0x000e620008000a00 */
[----:B------:R-:W-:Y:S02]  /*2580*/  UISETP.NE.AND UP3, UPT, UR45, 0x1, UPT ;  /* 0x000000012d00788c */ /* 0x000fe4000bf65270 */
[----:B--2---:R-:W-:Y:S02]  /*2590*/  UIMAD.WIDE.U32 UR10, UR39, UR19, URZ ;  /* 0x00000013270a72a5 */ /* 0x004fe4000f8e00ff */
[----:B------:R-:W-:Y:S02]  /*25a0*/  UIMAD.WIDE.U32 UR4, UR40, UR16, URZ ;  /* 0x00000010280472a5 */ /* 0x000fe4000f8e00ff */
[----:B------:R-:W-:-:S02]  /*25b0*/  UISETP.NE.AND UP0, UPT, UR18, 0x1, UPT ;  /* 0x000000011200788c */ /* 0x000fc4000bf05270 */
[----:B------:R-:W-:Y:S01]  /*25c0*/  UIMAD.WIDE.U32 UR22, UR37, UR19, URZ ;  /* 0x00000013251672a5 */ /* 0x000fe2000f8e00ff */
[----:B------:R-:W-:Y:S02]  /*25d0*/  UMOV UR10, UR11 ;  /* 0x0000000b000a7c82 */ /* 0x000fe40008000000 */
[----:B------:R-:W-:Y:S01]  /*25e0*/  UMOV UR4, UR5 ;  /* 0x0000000500047c82 */ /* 0x000fe20008000000 */
[----:B---3--:R-:W-:Y:S02]  /*25f0*/  USHF.R.U32.HI UR10, URZ, UR12, UR10 ;  /* 0x0000000cff0a7299 */ /* 0x008fe4000801160a */
[----:B----4-:R-:W-:Y:S02]  /*2600*/  UISETP.NE.AND UP2, UPT, UR20, 0x1, UPT ;  /* 0x000000011400788c */ /* 0x010fe4000bf45270 */
[----:B------:R-:W-:Y:S02]  /*2610*/  USHF.R.U32.HI UR4, URZ, UR17, UR4 ;  /* 0x00000011ff047299 */ /* 0x000fe40008011604 */
[----:B------:R-:W-:-:S02]  /*2620*/  USEL UR5, UR39, UR10, !UP0 ;  /* 0x0000000a27057287 */ /* 0x000fc4000c000000 */
[----:B------:R-:W-:Y:S02]  /*2630*/  USEL UR7, UR40, UR4, !UP2 ;  /* 0x0000000428077287 */ /* 0x000fe4000d000000 */
[----:B-1----:R-:W-:Y:S01]  /*2640*/  UIMAD.WIDE.U32 UR10, UR5, UR8, URZ ;  /* 0x00000008050a72a5 */ /* 0x002fe2000f8e00ff */
[----:B------:R-:W-:Y:S01]  /*2650*/  UMOV UR4, UR23 ;  /* 0x0000001700047c82 */ /* 0x000fe20008000000 */
[----:B------:R-:W-:Y:S02]  /*2660*/  UIMAD.WIDE.U32 UR14, UR38, UR16, URZ ;  /* 0x00000010260e72a5 */ /* 0x000fe4000f8e00ff */
[----:B------:R-:W-:-:S03]  /*2670*/  UIMAD.WIDE.U32 UR22, UR7, UR8, URZ ;  /* 0x00000008071672a5 */ /* 0x000fc6000f8e00ff */
[----:B------:R-:W-:Y:S01]  /*2680*/  UMOV UR10, UR11 ;  /* 0x0000000b000a7c82 */ /* 0x000fe20008000000 */
[----:B------:R-:W-:Y:S02]  /*2690*/  USHF.R.U32.HI UR4, URZ, UR12, UR4 ;  /* 0x0000000cff047299 */ /* 0x000fe40008011604 */
[----:B------:R-:W-:Y:S01]  /*26a0*/  @UP3 USHF.R.U32.HI UR5, URZ, UR9, UR10 ;  /* 0x00000009ff053299 */ /* 0x000fe2000801160a */
[----:B------:R-:W-:Y:S01]  /*26b0*/  UMOV UR14, UR15 ;  /* 0x0000000f000e7c82 */ /* 0x000fe20008000000 */
[----:B------:R-:W-:Y:S01]  /*26c0*/  UMOV UR22, UR23 ;  /* 0x0000001700167c82 */ /* 0x000fe20008000000 */
[----:B------:R-:W-:Y:S02]  /*26d0*/  USHF.R.U32.HI UR17, URZ, UR17, UR14 ;  /* 0x00000011ff117299 */ /* 0x000fe4000801160e */
[----:B------:R-:W-:Y:S02]  /*26e0*/  USEL UR4, UR37, UR4, !UP0 ;  /* 0x0000000425047287 */ /* 0x000fe4000c000000 */
[----:B------:R-:W-:-:S02]  /*26f0*/  @UP3 USHF.R.U32.HI UR7, URZ, UR9, UR22 ;  /* 0x00000009ff073299 */ /* 0x000fc40008011616 */
[----:B------:R-:W-:Y:S02]  /*2700*/  UIMAD UR10, UR45, UR5, URZ ;  /* 0x000000052d0a72a4 */ /* 0x000fe4000f8e02ff */
[----:B------:R-:W-:Y:S02]  /*2710*/  USEL UR5, UR38, UR17, !UP2 ;  /* 0x0000001126057287 */ /* 0x000fe4000d000000 */
[----:B------:R-:W-:Y:S02]  /*2720*/  UIMAD UR12, UR45, UR7, URZ ;  /* 0x000000072d0c72a4 */ /* 0x000fe4000f8e02ff */
[----:B------:R-:W-:Y:S02]  /*2730*/  UISETP.GE.AND UP0, UPT, UR4, UR10, UPT ;  /* 0x0000000a0400728c */ /* 0x000fe4000bf06270 */
[----:B------:R-:W-:Y:S02]  /*2740*/  UIMAD.WIDE.U32 UR10, UR4, UR8, URZ ;  /* 0x00000008040a72a5 */ /* 0x000fe4000f8e00ff */
[----:B------:R-:W-:-:S02]  /*2750*/  UISETP.GE.OR UP0, UPT, UR5, UR12, UP0 ;  /* 0x0000000c0500728c */ /* 0x000fc40008706670 */
[----:B------:R-:W-:Y:S02]  /*2760*/  UIMAD.WIDE.U32 UR14, UR5, UR8, URZ ;  /* 0x00000008050e72a5 */ /* 0x000fe4000f8e00ff */
[----:B------:R-:W-:Y:S01]  /*2770*/  UIADD3 UR12, UPT, UPT, -UR5, URZ, URZ ;  /* 0x000000ff050c7290 */ /* 0x000fe2000fffe1ff */
[----:B------:R-:W-:Y:S01]  /*2780*/  UMOV UR10, UR11 ;  /* 0x0000000b000a7c82 */ /* 0x000fe20008000000 */
[----:B------:R-:W-:Y:S02]  /*2790*/  UIADD3 UR11, UPT, UPT, -UR4, URZ, URZ ;  /* 0x000000ff040b7290 */ /* 0x000fe4000fffe1ff */
[----:B------:R-:W-:-:S03]  /*27a0*/  USHF.R.U32.HI UR10, URZ, UR9, UR10 ;  /* 0x00000009ff0a7299 */ /* 0x000fc6000801160a */
[----:B------:R-:W-:Y:S01]  /*27b0*/  @!UP0 UMOV UR8, UR15 ;  /* 0x0000000f00088c82 */ /* 0x000fe20008000000 */
[----:B------:R-:W-:Y:S02]  /*27c0*/  UIMAD UR11, UR18, UR11, UR37 ;  /* 0x0000000b120b72a4 */ /* 0x000fe4000f8e0225 */
[----:B------:R-:W-:Y:S02]  /*27d0*/  USEL UR10, UR4, UR10, !UP3 ;  /* 0x0000000a040a7287 */ /* 0x000fe4000d800000 */
[----:B------:R-:W-:Y:S02]  /*27e0*/  @!UP0 USHF.R.U32.HI UR8, URZ, UR9, UR8 ;  /* 0x00000009ff088299 */ /* 0x000fe40008011608 */
[----:B------:R-:W-:Y:S02]  /*27f0*/  UIADD3 UR9, UPT, UPT, -UR10, URZ, URZ ;  /* 0x000000ff0a097290 */ /* 0x000fe4000fffe1ff */
[----:B------:R-:W-:Y:S02]  /*2800*/  @!UP0 USEL UR8, UR5, UR8, !UP3 ;  /* 0x0000000805088287 */ /* 0x000fe4000d800000 */
[----:B------:R-:W-:-:S02]  /*2810*/  UIMAD UR9, UR45, UR9, UR4 ;  /* 0x000000092d0972a4 */ /* 0x000fc4000f8e0204 */
[----:B------:R-:W-:Y:S02]  /*2820*/  @!UP0 UIADD3 UR10, UPT, UPT, UR10, -UR8, URZ ;  /* 0x800000080a0a8290 */ /* 0x000fe4000fffe0ff */
[----:B------:R-:W-:Y:S02]  /*2830*/  @!UP0 UIMAD UR8, UR9, UR7, UR8 ;  /* 0x00000007090882a4 */ /* 0x000fe4000f8e0208 */
[----:B------:R-:W-:Y:S02]  /*2840*/  @!UP0 UIMAD UR4, UR45, UR10, UR5 ;  /* 0x0000000a2d0482a4 */ /* 0x000fe4000f8e0205 */
[----:B------:R-:W-:Y:S02]  /*2850*/  UIMAD UR7, UR20, UR12, UR38 ;  /* 0x0000000c140772a4 */ /* 0x000fe4000f8e0226 */
[----:B------:R-:W-:Y:S01]  /*2860*/  UIMAD UR37, UR4, UR18, UR11 ;  /* 0x00000012042572a4 */ /* 0x000fe2000f8e020b */
[----:B------:R-:W-:Y:S02]  /*2870*/  @!UP0 UMOV UR5, UR8 ;  /* 0x0000000800058c82 */ /* 0x000fe40008000000 */
[----:B------:R-:W-:-:S12]  /*2880*/  UIMAD UR38, UR5, UR20, UR7 ;  /* 0x00000014052672a4 */ /* 0x000fd8000f8e0207 */
.L_x_40:
[----:B------:R-:W3:Y:S02]  /*2890*/  LDCU UR4, c[0x0][0xb30] ;  /* 0x00016600ff0477ac */ /* 0x000ee40008000800 */
[----:B---3--:R-:W-:-:S09]  /*28a0*/  UISETP.NE.AND UP0, UPT, UR4, 0x1, UPT ;  /* 0x000000010400788c */ /* 0x008fd2000bf05270 */
[----:B------:R-:W-:Y:S05]  /*28b0*/  BRA.U UP0, `(.L_x_41) ;  /* 0x0000000100447547 */ /* 0x000fea000b800000 */
[----:B------:R-:W3:Y:S01]  /*28c0*/  LDCU.128 UR16, c[0x0][0xb10] ;  /* 0x00016200ff1077ac */ /* 0x000ee20008000c00 */
[----:B------:R-:W4:Y:S01]  /*28d0*/  LDCU UR10, c[0x0][0xb0c] ;  /* 0x00016180ff0a77ac */ /* 0x000f220008000800 */
[----:B------:R-:W1:Y:S01]  /*28e0*/  LDCU UR7, c[0x0][0xb20] ;  /* 0x00016400ff0777ac */ /* 0x000e620008000800 */
[----:B---3--:R-:W-:Y:S02]  /*28f0*/  UIMAD.WIDE.U32 UR8, UR38, UR16, URZ ;  /* 0x00000010260872a5 */ /* 0x008fe4000f8e00ff */
[----:B------:R-:W-:Y:S02]  /*2900*/  UIMAD.WIDE.U32 UR4, UR37, UR19, URZ ;  /* 0x00000013250472a5 */ /* 0x000fe4000f8e00ff */
[----:B----4-:R-:W-:Y:S02]  /*2910*/  UISETP.NE.AND UP2, UPT, UR10, 0x1, UPT ;  /* 0x000000010a00788c */ /* 0x010fe4000bf45270 */
[----:B------:R-:W-:Y:S01]  /*2920*/  UISETP.NE.AND UP0, UPT, UR18, 0x1, UPT ;  /* 0x000000011200788c */ /* 0x000fe2000bf05270 */
[----:B------:R-:W-:-:S02]  /*2930*/  UMOV UR8, UR9 ;  /* 0x0000000900087c82 */ /* 0x000fc40008000000 */
[----:B------:R-:W-:Y:S01]  /*2940*/  UMOV UR4, UR5 ;  /* 0x0000000500047c82 */ /* 0x000fe20008000000 */
[----:B------:R-:W-:Y:S02]  /*2950*/  USHF.R.U32.HI UR17, URZ, UR17, UR8 ;  /* 0x00000011ff117299 */ /* 0x000fe40008011608 */
[----:B-1----:R-:W-:Y:S02]  /*2960*/  USHF.R.U32.HI UR4, URZ, UR7, UR4 ;  /* 0x00000007ff047299 */ /* 0x002fe40008011604 */
[----:B------:R-:W-:Y:S02]  /*2970*/  USEL UR5, UR38, UR17, !UP2 ;  /* 0x0000001126057287 */ /* 0x000fe4000d000000 */
[----:B------:R-:W-:-:S04]  /*2980*/  USEL UR4, UR37, UR4, !UP0 ;  /* 0x0000000425047287 */ /* 0x000fc8000c000000 */
[----:B------:R-:W-:Y:S02]  /*2990*/  UIADD3 UR7, UPT, UPT, UR5, -UR4, URZ ;  /* 0x8000000405077290 */ /* 0x000fe4000fffe0ff */
[----:B------:R-:W-:Y:S02]  /*29a0*/  UIADD3 UR4, UPT, UPT, -UR5, UR4, URZ ;  /* 0x0000000405047290 */ /* 0x000fe4000fffe1ff */
[----:B------:R-:W-:Y:S02]  /*29b0*/  UIMAD UR37, UR7, UR18, UR37 ;  /* 0x00000012072572a4 */ /* 0x000fe4000f8e0225 */
[----:B------:R-:W-:-:S12]  /*29c0*/  UIMAD UR38, UR4, UR10, UR38 ;  /* 0x0000000a042672a4 */ /* 0x000fd8000f8e0226 */
.L_x_41:
[----:B------:R-:W-:Y:S01]  /*29d0*/  VIADD R11, R11, 0x1 ;  /* 0x000000010b0b7836 */ /* 0x000fe20000000000 */
[----:B------:R-:W-:Y:S02]  /*29e0*/  R2UR UR5, R83 ;  /* 0x00000000530572ca */ /* 0x000fe400000e0000 */
[----:B------:R-:W-:Y:S02]  /*29f0*/  R2UR UR4, R82 ;  /* 0x00000000520472ca */ /* 0x000fe400000e0000 */
[C---:B------:R-:W-:Y:S02]  /*2a00*/  ISETP.NE.AND P0, PT, R11.reuse, 0x2, PT ;  /* 0x000000020b00780c */ /* 0x040fe40003f05270 */
[----:B------:R-:W-:Y:S02]  /*2a10*/  PLOP3.LUT P1, PT, PT, PT, PT, 0x80, 0x8 ;  /* 0x000000000008781c */ /* 0x000fe40003f2f070 */
[----:B------:R-:W-:Y:S02]  /*2a20*/  SEL R3, RZ, 0x1, P0 ;  /* 0x00000001ff037807 */ /* 0x000fe40000000000 */
[----:B------:R-:W-:-:S02]  /*2a30*/  SEL R11, R11, RZ, P0 ;  /* 0x000000ff0b0b7207 */ /* 0x000fc40000000000 */
[----:B------:R-:W-:Y:S01]  /*2a40*/  LOP3.LUT R10, R10, R3, RZ, 0x3c, !PT ;  /* 0x000000030a0a7212 */ /* 0x000fe200078e3cff */
[----:B------:R-:W-:Y:S02]  /*2a50*/  UIADD3 UR26, UPT, UPT, UR38, UR5, URZ ;  /* 0x00000005261a7290 */ /* 0x000fe4000fffe0ff */
[----:B------:R-:W-:Y:S01]  /*2a60*/  UIADD3 UR30, UPT, UPT, UR37, UR4, URZ ;  /* 0x00000004251e7290 */ /* 0x000fe2000fffe0ff */
[----:B------:R-:W-:Y:S11]  /*2a70*/  BRA.U UP1, `(.L_x_42) ;  /* 0xfffffff101407547 */ /* 0x000ff6000b83ffff */
[----:B------:R-:W-:Y:S01]  /*2a80*/  UIADD3 UR13, UPT, UPT, UR13, 0x40, URZ ;  /* 0x000000400d0d7890 */ /* 0x000fe2000fffe0ff */
[----:B------:R-:W-:-:S03]  /*2a90*/  SHF.L.U32 R3, R12, 0x1f, RZ ;  /* 0x0000001f0c037819 */ /* 0x000fc600000006ff */
[----:B------:R-:W-:-:S09]  /*2aa0*/  ULEA UR4, UR6, UR13, 0x3 ;  /* 0x0000000d06047291 */ /* 0x000fd2000f8e18ff */
[----:B------:R-:W3:Y:S02]  /*2ab0*/  SYNCS.PHASECHK.TRANS64.TRYWAIT P0, [UR4], R3 ;  /* 0x00000003ff0075a7 */ /* 0x000ee40008001104 */
[----:B---3--:R-:W-:Y:S05]  /*2ac0*/  @!P0 BRA `(.L_x_43) ;  /* 0x0000007800208947 */ /* 0x008fea0003800000 */
.L_x_158:
[----:B------:R-:W-:-:S04]  /*2ad0*/  UIADD3 UR4, UPT, UPT, UR6, 0x1, URZ ;  /* 0x0000000106047890 */ /* 0x000fc8000fffe0ff */
[----:B------:R-:W-:-:S04]  /*2ae0*/  UISETP.NE.AND UP0, UPT, UR4, 0x8, UPT ;  /* 0x000000080400788c */ /* 0x000fc8000bf05270 */
[----:B------:R-:W-:Y:S02]  /*2af0*/  USEL UR6, URZ, 0x1, UP0 ;  /* 0x00000001ff067887 */ /* 0x000fe40008000000 */
[----:B------:R-:W-:-:S04]  /*2b00*/  USEL UR4, UR4, URZ, UP0 ;  /* 0x000000ff04047287 */ /* 0x000fc80008000000 */
[----:B------:R-:W-:Y:S01]  /*2b10*/  ULEA UR5, UR4, UR13, 0x3 ;  /* 0x0000000d04057291 */ /* 0x000fe2000f8e18ff */
[----:B------:R-:W-:-:S04]  /*2b20*/  LOP3.LUT R2, R12, UR6, RZ, 0x3c, !PT ;  /* 0x000000060c027c12 */ /* 0x000fc8000f8e3cff */
[----:B-1----:R-:W-:-:S04]  /*2b30*/  SHF.L.U32 R3, R2, 0x1f, RZ ;  /* 0x0000001f02037819 */ /* 0x002fc800000006ff */
[----:B------:R-:W1:Y:S02]  /*2b40*/  SYNCS.PHASECHK.TRANS64.TRYWAIT P0, [UR5], R3 ;  /* 0x00000003ff0075a7 */ /* 0x000e640008001105 */
[----:B-1----:R-:W-:Y:S05]  /*2b50*/  @!P0 BRA `(.L_x_44) ;  /* 0x0000007800148947 */ /* 0x002fea0003800000 */
.L_x_160:
        /* <DEDUP_REMOVED lines=9> */
.L_x_162:
        /* <DEDUP_REMOVED lines=9> */
.L_x_164:
        /* <DEDUP_REMOVED lines=9> */
.L_x_166:
        /* <DEDUP_REMOVED lines=9> */
.L_x_168:
        /* <DEDUP_REMOVED lines=9> */
.L_x_170:
[----:B------:R-:W-:-:S04]  /*2e30*/  UIADD3 UR4, UPT, UPT, UR4, 0x1, URZ ;  /* 0x0000000104047890 */ /* 0x000fc8000fffe0ff */
[----:B------:R-:W-:-:S04]  /*2e40*/  UISETP.NE.AND UP0, UPT, UR4, 0x8, UPT ;  /* 0x000000080400788c */ /* 0x000fc8000bf05270 */
[----:B------:R-:W-:Y:S02]  /*2e50*/  USEL UR5, URZ, 0x1, UP0 ;  /* 0x00000001ff057887 */ /* 0x000fe40008000000 */
[----:B------:R-:W-:-:S04]  /*2e60*/  USEL UR4, UR4, URZ, UP0 ;  /* 0x000000ff04047287 */ /* 0x000fc80008000000 */
[----:B------:R-:W-:Y:S01]  /*2e70*/  ULEA UR4, UR4, UR13, 0x3 ;  /* 0x0000000d04047291 */ /* 0x000fe2000f8e18ff */
[----:B-1----:R-:W-:-:S04]  /*2e80*/  LOP3.LUT R3, R2, UR5, RZ, 0x3c, !PT ;  /* 0x0000000502037c12 */ /* 0x002fc8000f8e3cff */
[----:B------:R-:W-:Y:S01]  /*2e90*/  SHF.L.U32 R3, R3, 0x1f, RZ ;  /* 0x0000001f03037819 */ /* 0x000fe200000006ff */
[----:B------:R-:W-:-:S07]  /*2ea0*/  IMAD.U32 R0, RZ, RZ, UR4 ;  /* 0x00000004ff007e24 */ /* 0x000fce000f8e00ff */
.L_x_50:
[----:B-1----:R1:W3:Y:S02]  /*2eb0*/  SYNCS.PHASECHK.TRANS64.TRYWAIT P0, [R0+URZ], R3 ;  /* 0x00000003000075a7 */ /* 0x0022e400080011ff */
[----:B---3--:R-:W-:Y:S05]  /*2ec0*/  @!P0 NANOSLEEP.SYNCS 0x989680 ;  /* 0x009896800000895d */ /* 0x008fea0003900000 */
[----:B------:R-:W3:Y:S02]  /*2ed0*/  @!P0 SYNCS.PHASECHK.TRANS64 P0, [R0+URZ], R3 ;  /* 0x00000003000085a7 */ /* 0x000ee400080010ff */
[----:B--23--:R-:W-:Y:S05]  /*2ee0*/  @P0 EXIT ;  /* 0x000000000000094d */ /* 0x00cfea0003800000 */
[----:B------:R-:W-:Y:S05]  /*2ef0*/  BRA `(.L_x_50) ;  /* 0xfffffffc00ec7947 */ /* 0x000fea000383ffff */
.L_x_22:
[----:B------:R-:W2:Y:S02]  /*2f00*/  S2UR UR4, SR_CgaCtaId ;  /* 0x00000000000479c3 */ /* 0x000ea40000008800 */
[----:B--2---:R-:W-:-:S04]  /*2f10*/  UISETP.NE.AND UP0, UPT, UR4, URZ, UPT ;  /* 0x000000ff0400728c */ /* 0x004fc8000bf05270 */
[----:B------:R-:W-:-:S09]  /*2f20*/  UISETP.NE.OR UP0, UPT, UR20, 0x1, UP0 ;  /* 0x000000011400788c */ /* 0x000fd20008705670 */
[----:B------:R-:W-:Y:S05]  /*2f30*/  BRA.U UP0, `(.L_x_51) ;  /* 0x00000005004c7547 */ /* 0x000fea000b800000 */
[----:B------:R-:W2:Y:S01]  /*2f40*/  S2UR UR5, SR_CgaCtaId ;  /* 0x00000000000579c3 */ /* 0x000ea20000008800 */
[----:B------:R-:W-:Y:S01]  /*2f50*/  UMOV UR4, 0x400 ;  /* 0x0000040000047882 */ /* 0x000fe20000000000 */
[----:B------:R-:W-:Y:S01]  /*2f60*/  ISETP.GE.U32.AND P2, PT, R3, 0x8, PT ;  /* 0x000000080300780c */ /* 0x000fe20003f46070 */
[----:B------:R-:W-:Y:S01]  /*2f70*/  IMAD.MOV.U32 R12, RZ, RZ, 0x1 ;  /* 0x00000001ff0c7424 */ /* 0x000fe200078e00ff */
[----:B------:R-:W-:Y:S02]  /*2f80*/  CS2R R10, SRZ ;  /* 0x00000000000a7805 */ /* 0x000fe4000001ff00 */
[----:B------:R-:W-:Y:S01]  /*2f90*/  CS2R R8, SRZ ;  /* 0x0000000000087805 */ /* 0x000fe2000001ff00 */
[----:B--2---:R-:W-:-:S03]  /*2fa0*/  ULEA UR6, UR5, UR4, 0x18 ;  /* 0x0000000405067291 */ /* 0x004fc6000f8ec0ff */
[----:B------:R-:W-:-:S09]  /*2fb0*/  UMOV UR5, URZ ;  /* 0x000000ff00057c82 */ /* 0x000fd20008000000 */
.L_x_55:
[----:B------:R-:W-:Y:S02]  /*2fc0*/  LEA R0, R8, UR6, 0x3 ;  /* 0x0000000608007c11 */ /* 0x000fe4000f8e18ff */
[----:B------:R-:W-:-:S03]  /*2fd0*/  SHF.L.U32 R5, R9, 0x1f, RZ ;  /* 0x0000001f09057819 */ /* 0x000fc600000006ff */
[----:B------:R-:W-:Y:S01]  /*2fe0*/  VIADD R4, R0, 0x140 ;  /* 0x0000014000047836 */ /* 0x000fe20000000000 */
[----:B------:R-:W2:Y:S02]  /*2ff0*/  SYNCS.PHASECHK.TRANS64.TRYWAIT P0, [R0+URZ+0x130], R5 ;  /* 0x00013005000075a7 */ /* 0x000ea400080011ff */
[----:B--2---:R-:W-:Y:S05]  /*3000*/  @!P0 BRA `(.L_x_52) ;  /* 0x0000007400788947 */ /* 0x004fea0003800000 */
.L_x_171:
[----:B------:R-:W-:Y:S01]  /*3010*/  ULEA UR4, UR5, UR6, 0x3 ;  /* 0x0000000605047291 */ /* 0x000fe2000f8e18ff */
[----:B------:R-:W-:Y:S01]  /*3020*/  PRMT R4, RZ, 0x654, R4 ;  /* 0x00000654ff047816 */ /* 0x000fe20000000004 */
[----:B--2---:R-:W-:Y:S01]  /*3030*/  @!P2 IMAD.MOV.U32 R5, RZ, RZ, 0x10 ;  /* 0x00000010ff05a424 */ /* 0x004fe200078e00ff */
[----:B------:R-:W-:Y:S01]  /*3040*/  SHF.L.U32 R7, R12, 0x1f, RZ ;  /* 0x0000001f0c077819 */ /* 0x000fe200000006ff */
[----:B------:R-:W-:Y:S01]  /*3050*/  UIADD3 UR7, UPT, UPT, UR4, 0xd0, URZ ;  /* 0x000000d004077890 */ /* 0x000fe2000fffe0ff */
[----:B------:R2:W-:Y:S05]  /*3060*/  SYNCS.ARRIVE.TRANS64.RED.A1T0 RZ, [R4+URZ], RZ ;  /* 0x000000ff04ff79a7 */ /* 0x0005ea00081004ff */
[----:B------:R-:W-:Y:S01]  /*3070*/  IMAD.U32 R0, RZ, RZ, UR7 ;  /* 0x00000007ff007e24 */ /* 0x000fe2000f8e00ff */
[----:B------:R-:W3:Y:S04]  /*3080*/  SYNCS.PHASECHK.TRANS64.TRYWAIT P0, [UR4+0xe0], R7 ;  /* 0x0000e007ff0075a7 */ /* 0x000ee80008001104 */
[----:B------:R-:W-:Y:S01]  /*3090*/  PRMT R13, R3, 0x654, R0 ;  /* 0x00000654030d7816 */ /* 0x000fe20000000000 */
[----:B--23--:R-:W-:Y:S06]  /*30a0*/  @!P0 BRA `(.L_x_53) ;  /* 0x0000007400648947 */ /* 0x00cfec0003800000 */
.L_x_173:
[----:B------:R-:W-:Y:S01]  /*30b0*/  ULEA UR8, UR5, UR6, 0x4 ;  /* 0x0000000605087291 */ /* 0x000fe2000f8e20ff */
[----:B------:R-:W-:Y:S01]  /*30c0*/  SEL R2, R13, R2, !P2 ;  /* 0x000000020d027207 */ /* 0x000fe20005000000 */
[----:B------:R-:W-:Y:S01]  /*30d0*/  UIADD3 UR9, UPT, UPT, UR4, 0xd0, URZ ;  /* 0x000000d004097890 */ /* 0x000fe2000fffe0ff */
[----:B--2---:R-:W-:Y:S01]  /*30e0*/  LEA R0, R11, UR6, 0x3 ;  /* 0x000000060b007c11 */ /* 0x004fe2000f8e18ff */
[----:B------:R-:W-:Y:S01]  /*30f0*/  UIADD3 UR8, UPT, UPT, UR8, 0x160, URZ ;  /* 0x0000016008087890 */ /* 0x000fe2000fffe0ff */
[----:B------:R2:W-:Y:S01]  /*3100*/  @!P2 SYNCS.ARRIVE.TRANS64.RED RZ, [R2+URZ], R5 ;  /* 0x0000000502ffa9a7 */ /* 0x0005e200080004ff */
[----:B------:R-:W-:Y:S01]  /*3110*/  UIADD3 UR4, UPT, UPT, UR5, 0x1, URZ ;  /* 0x0000000105047890 */ /* 0x000fe2000fffe0ff */
[----:B------:R-:W-:-:S03]  /*3120*/  VIADD R8, R8, 0x1 ;  /* 0x0000000108087836 */ /* 0x000fc60000000000 */
[----:B------:R-:W-:Y:S02]  /*3130*/  UISETP.NE.AND UP0, UPT, UR4, 0x2, UPT ;  /* 0x000000020400788c */ /* 0x000fe4000bf05270 */
[----:B------:R-:W-:Y:S01]  /*3140*/  ISETP.NE.AND P0, PT, R8, 0x2, PT ;  /* 0x000000020800780c */ /* 0x000fe20003f05270 */
[----:B------:R-:W-:Y:S06]  /*3150*/  UGETNEXTWORKID.BROADCAST [UR8], [UR9] ;  /* 0x00000000080073ca */ /* 0x000fec0008000100 */
[----:B------:R-:W-:Y:S02]  /*3160*/  USEL UR7, URZ, 0x1, UP0 ;  /* 0x00000001ff077887 */ /* 0x000fe40008000000 */
[----:B------:R-:W-:-:S04]  /*3170*/  USEL UR5, UR4, URZ, UP0 ;  /* 0x000000ff04057287 */ /* 0x000fc80008000000 */
[----:B------:R-:W-:Y:S02]  /*3180*/  LOP3.LUT R12, R12, UR7, RZ, 0x3c, !PT ;  /* 0x000000070c0c7c12 */ /* 0x000fe4000f8e3cff */
[----:B--2---:R-:W-:-:S04]  /*3190*/  SHF.L.U32 R5, R10, 0x1f, RZ ;  /* 0x0000001f0a057819 */ /* 0x004fc800000006ff */
[----:B------:R-:W2:Y:S02]  /*31a0*/  SYNCS.PHASECHK.TRANS64.TRYWAIT P1, [R0+URZ+0xd0], R5 ;  /* 0x0000d005000075a7 */ /* 0x000ea400080211ff */
[----:B--2---:R-:W-:Y:S05]  /*31b0*/  @!P1 BRA `(.L_x_54) ;  /* 0x0000007400389947 */ /* 0x004fea0003800000 */
.L_x_174:
[C---:B------:R-:W-:Y:S01]  /*31c0*/  LEA R4, R11.reuse, UR6, 0x4 ;  /* 0x000000060b047c11 */ /* 0x040fe2000f8e20ff */
[----:B--2---:R-:W-:Y:S01]  /*31d0*/  VIADD R0, R0, 0xe0 ;  /* 0x000000e000007836 */ /* 0x004fe20000000000 */
[----:B------:R-:W-:Y:S01]  /*31e0*/  SEL R8, R8, RZ, P0 ;  /* 0x000000ff08087207 */ /* 0x000fe20000000000 */
[----:B------:R-:W-:-:S03]  /*31f0*/  VIADD R11, R11, 0x1 ;  /* 0x000000010b0b7836 */ /* 0x000fc60000000000 */
[----:B------:R-:W2:Y:S01]  /*3200*/  LDS.128 R4, [R4+0x160] ;  /* 0x0001600004047984 */ /* 0x000ea20000000c00 */
[----:B------:R-:W-:Y:S02]  /*3210*/  PRMT R0, RZ, 0x654, R0 ;  /* 0x00000654ff007816 */ /* 0x000fe40000000000 */
[C---:B------:R-:W-:Y:S01]  /*3220*/  ISETP.NE.AND P1, PT, R11.reuse, 0x2, PT ;  /* 0x000000020b00780c */ /* 0x040fe20003f25270 */
[----:B------:R-:W-:Y:S01]  /*3230*/  @!PT LDS RZ, [RZ] ;  /* 0x00000000fffff984 */ /* 0x000fe20000000800 */
[----:B------:R-:W-:Y:S01]  /*3240*/  @!PT LDS RZ, [RZ] ;  /* 0x00000000fffff984 */ /* 0x000fe20000000800 */
[----:B------:R-:W-:Y:S01]  /*3250*/  @!PT LDS RZ, [RZ] ;  /* 0x00000000fffff984 */ /* 0x000fe20000000800 */
[----:B------:R-:W-:Y:S01]  /*3260*/  @!PT LDS RZ, [RZ] ;  /* 0x00000000fffff984 */ /* 0x000fe20000000800 */
[----:B------:R3:W-:Y:S06]  /*3270*/  MEMBAR.ALL.CTA ;  /* 0x0000000000007992 */ /* 0x0007ec0000008000 */
[----:B---3--:R-:W3:Y:S01]  /*3280*/  FENCE.VIEW.ASYNC.S ;  /* 0x00000000000073c6 */ /* 0x008ee20000000000 */
[----:B------:R-:W-:Y:S01]  /*3290*/  SEL R11, R11, RZ, P1 ;  /* 0x000000ff0b0b7207 */ /* 0x000fe20000800000 */
[----:B---3--:R3:W-:Y:S01]  /*32a0*/  SYNCS.ARRIVE.TRANS64.RED.A1T0 RZ, [R0+URZ], RZ ;  /* 0x000000ff00ff79a7 */ /* 0x0087e200081004ff */
[----:B--2---:R-:W-:-:S02]  /*32b0*/  LOP3.LUT P3, RZ, R6, 0x1, RZ, 0xc0, !PT ;  /* 0x0000000106ff7812 */ /* 0x004fc4000786c0ff */
[----:B------:R-:W-:-:S04]  /*32c0*/  SEL R5, RZ, 0x1, P1 ;  /* 0x00000001ff057807 */ /* 0x000fc80000800000 */
[----:B------:R-:W-:Y:S02]  /*32d0*/  LOP3.LUT R10, R10, R5, RZ, 0x3c, !PT ;  /* 0x000000050a0a7212 */ /* 0x000fe400078e3cff */
[----:B---3--:R-:W-:-:S04]  /*32e0*/  SEL R0, RZ, 0x1, P0 ;  /* 0x00000001ff007807 */ /* 0x008fc80000000000 */
[----:B------:R-:W-:Y:S01]  /*32f0*/  LOP3.LUT R9, R9, R0, RZ, 0x3c, !PT ;  /* 0x0000000009097212 */ /* 0x000fe200078e3cff */
[----:B------:R-:W-:Y:S06]  /*3300*/  @P3 BRA `(.L_x_55) ;  /* 0xfffffffc002c3947 */ /* 0x000fec000383ffff */
[----:B------:R-:W-:Y:S01]  /*3310*/  ULEA UR4, UR5, UR6, 0x3 ;  /* 0x0000000605047291 */ /* 0x000fe2000f8e18ff */
[----:B------:R-:W-:-:S08]  /*3320*/  SHF.L.U32 R3, R12, 0x1f, RZ ;  /* 0x0000001f0c037819 */ /* 0x000fd000000006ff */
[----:B------:R-:W2:Y:S02]  /*3330*/  SYNCS.PHASECHK.TRANS64 P0, [UR4+0xe0], R3 ;  /* 0x0000e003ff0075a7 */ /* 0x000ea40008001004 */
[----:B--2---:R-:W-:Y:S05]  /*3340*/  @P0 BRA `(.L_x_56) ;  /* 0x0000000000080947 */ /* 0x004fea0003800000 */
[----:B------:R-:W2:Y:S02]  /*3350*/  SYNCS.PHASECHK.TRANS64.TRYWAIT P0, [UR4+0xe0], R3 ;  /* 0x0000e003ff0075a7 */ /* 0x000ea40008001104 */
[----:B--2---:R-:W-:Y:S05]  /*3360*/  @!P0 BRA `(.L_x_57) ;  /* 0x0000007000e08947 */ /* 0x004fea0003800000 */
.L_x_56:
[----:B------:R-:W-:-:S04]  /*3370*/  UIADD3 UR7, UPT, UPT, UR5, 0x1, URZ ;  /* 0x0000000105077890 */ /* 0x000fc8000fffe0ff */
[----:B------:R-:W-:-:S04]  /*3380*/  UISETP.NE.AND UP0, UPT, UR7, 0x2, UPT ;  /* 0x000000020700788c */ /* 0x000fc8000bf05270 */
[----:B------:R-:W-:Y:S02]  /*3390*/  USEL UR8, URZ, 0x1, UP0 ;  /* 0x00000001ff087887 */ /* 0x000fe40008000000 */
[----:B------:R-:W-:-:S04]  /*33a0*/  USEL UR7, UR7, URZ, UP0 ;  /* 0x000000ff07077287 */ /* 0x000fc80008000000 */
[----:B------:R-:W-:Y:S01]  /*33b0*/  ULEA UR7, UR7, UR6, 0x3 ;  /* 0x0000000607077291 */ /* 0x000fe2000f8e18ff */
[----:B--2---:R-:W-:-:S04]  /*33c0*/  LOP3.LUT R3, R12, UR8, RZ, 0x3c, !PT ;  /* 0x000000080c037c12 */ /* 0x004fc8000f8e3cff */
[----:B------:R-:W-:-:S04]  /*33d0*/  SHF.L.U32 R0, R3, 0x1f, RZ ;  /* 0x0000001f03007819 */ /* 0x000fc800000006ff */
[----:B------:R-:W2:Y:S02]  /*33e0*/  SYNCS.PHASECHK.TRANS64 P0, [UR7+0xe0], R0 ;  /* 0x0000e000ff0075a7 */ /* 0x000ea40008001007 */
[----:B-12---:R-:W-:Y:S05]  /*33f0*/  @P0 EXIT ;  /* 0x000000000000094d */ /* 0x006fea0003800000 */
[----:B------:R-:W-:Y:S02]  /*3400*/  SHF.L.U32 R3, R3, 0x1f, RZ ;  /* 0x0000001f03037819 */ /* 0x000fe400000006ff */
[----:B------:R-:W-:-:S07]  /*3410*/  MOV R0, UR7 ;  /* 0x0000000700007c02 */ /* 0x000fce0008000f00 */
.L_x_58:
[----:B-1----:R1:W2:Y:S02]  /*3420*/  SYNCS.PHASECHK.TRANS64.TRYWAIT P0, [R0+URZ+0xe0], R3 ;  /* 0x0000e003000075a7 */ /* 0x0022a400080011ff */
[----:B--2---:R-:W-:Y:S05]  /*3430*/  @!P0 NANOSLEEP.SYNCS 0x989680 ;  /* 0x009896800000895d */ /* 0x004fea0003900000 */
[----:B------:R-:W2:Y:S02]  /*3440*/  @!P0 SYNCS.PHASECHK.TRANS64 P0, [R0+URZ+0xe0], R3 ;  /* 0x0000e003000085a7 */ /* 0x000ea400080010ff */
[----:B--2---:R-:W-:Y:S05]  /*3450*/  @P0 EXIT ;  /* 0x000000000000094d */ /* 0x004fea0003800000 */
[----:B------:R-:W-:Y:S05]  /*3460*/  BRA `(.L_x_58) ;  /* 0xfffffffc00ec7947 */ /* 0x000fea000383ffff */
.L_x_51:
[----:B------:R-:W-:Y:S05]  /*3470*/  BRA.U UP5, `(.L_x_59) ;  /* 0x0000001105dc7547 */ /* 0x000fea000b800000 */
[----:B------:R-:W2:Y:S01]  /*3480*/  S2UR UR7, SR_CgaCtaId ;  /* 0x00000000000779c3 */ /* 0x000ea20000008800 */
[----:B------:R-:W-:Y:S01]  /*3490*/  UMOV UR4, 0x40 ;  /* 0x0000004000047882 */ /* 0x000fe20000000000 */
[----:B------:R-:W-:Y:S01]  /*34a0*/  NOP ;  /* 0x0000000000007918 */ /* 0x000fe20000000000 */
[----:B------:R-:W-:Y:S01]  /*34b0*/  UMOV UR6, 0x400 ;  /* 0x0000040000067882 */ /* 0x000fe20000000000 */
[----:B--2---:R-:W-:Y:S02]  /*34c0*/  ULEA UR5, UR7, UR4, 0x18 ;  /* 0x0000000407057291 */ /* 0x004fe4000f8ec0ff */
[----:B------:R-:W-:-:S07]  /*34d0*/  ULEA UR6, UR7, UR6, 0x18 ;  /* 0x0000000607067291 */ /* 0x000fce000f8ec0ff */
[----:B------:R-:W2:Y:S02]  /*34e0*/  LDS.U8 R3, [UR5+0x1c] ;  /* 0x00001c05ff037984 */ /* 0x000ea40008000000 */
[----:B--2---:R-:W-:-:S13]  /*34f0*/  ISETP.NE.AND P0, PT, R3, RZ, PT ;  /* 0x000000ff0300720c */ /* 0x004fda0003f05270 */
[----:B------:R-:W-:Y:S05]  /*3500*/  @P0 BRA `(.L_x_60) ;  /* 0x0000000400080947 */ /* 0x000fea0003800000 */
[----:B------:R-:W-:Y:S02]  /*3510*/  UISETP.NE.U32.AND UP1, UPT, UR47, 0x1, UPT ;  /* 0x000000012f00788c */ /* 0x000fe4000bf25070 */
[----:B------:R-:W-:-:S07]  /*3520*/  UIADD3 UR7, UPT, UPT, UR5, 0x8, URZ ;  /* 0x0000000805077890 */ /* 0x000fce000fffe0ff */
[----:B------:R-:W-:Y:S05]  /*3530*/  BRA.U !UP1, `(.L_x_61) ;  /* 0x00000001099c7547 */ /* 0x000fea000b800000 */
[----:B------:R-:W-:Y:S01]  /*3540*/  ELECT P0, URZ, PT ;  /* 0x0000000000ff782f */ /* 0x000fe20003800000 */
[----:B------:R-:W-:-:S12]  /*3550*/  BSSY B0, `(.L_x_61) ;  /* 0x0000025000007945 */ /* 0x000fd80003800000 */
[----:B------:R-:W-:Y:S05]  /*3560*/  @!P0 BRA `(.L_x_62) ;  /* 0x00000000008c8947 */ /* 0x000fea0003800000 */
[----:B------:R-:W-:-:S05]  /*3570*/  UMOV UR4, 0x10 ;  /* 0x0000001000047882 */ /* 0x000fca0000000000 */
[----:B------:R-:W-:Y:S04]  /*3580*/  DEPBAR.LE SB2, 0x36 ;  /* 0x0000ad800000791a */ /* 0x000fe80000000000 */
[----:B------:R-:W2:Y:S02]  /*3590*/  UTCATOMSWS.2CTA.FIND_AND_SET.ALIGN UP0, UR4, UR4 ;  /* 0x00000004000475e3 */ /* 0x000ea40008200800 */
[----:B--2---:R-:W-:Y:S01]  /*35a0*/  MOV R10, UR4 ;  /* 0x00000004000a7c02 */ /* 0x004fe20008000f00 */
[----:B------:R-:W-:Y:S06]  /*35b0*/  BRA.U UP0, `(.L_x_63) ;  /* 0x0000000100187547 */ /* 0x000fec000b800000 */
.L_x_64:
[----:B------:R-:W-:Y:S05]  /*35c0*/  NANOSLEEP 0x64 ;  /* 0x000000640000795d */ /* 0x000fea0003800000 */
[----:B------:R-:W-:-:S05]  /*35d0*/  UMOV UR4, 0x10 ;  /* 0x0000001000047882 */ /* 0x000fca0000000000 */
[----:B------:R-:W-:Y:S04]  /*35e0*/  DEPBAR.LE SB2, 0x36 ;  /* 0x0000ad800000791a */ /* 0x000fe80000000000 */
[----:B------:R-:W2:Y:S02]  /*35f0*/  UTCATOMSWS.2CTA.FIND_AND_SET.ALIGN UP0, UR4, UR4 ;  /* 0x00000004000475e3 */ /* 0x000ea40008200800 */
[----:B--2---:R-:W-:Y:S01]  /*3600*/  MOV R10, UR4 ;  /* 0x00000004000a7c02 */ /* 0x004fe20008000f00 */
[----:B------:R-:W-:Y:S05]  /*3610*/  BRA.U !UP0, `(.L_x_64) ;  /* 0xfffffffd08e87547 */ /* 0x000fea000b83ffff */
.L_x_63:
[----:B------:R-:W2:Y:S01]  /*3620*/  LDS R6, [UR5+0x10] ;  /* 0x00001005ff067984 */ /* 0x000ea20008000800 */
[----:B------:R-:W-:Y:S01]  /*3630*/  IMAD.U32 R3, RZ, RZ, UR6 ;  /* 0x00000006ff037e24 */ /* 0x000fe2000f8e00ff */
[----:B------:R-:W-:-:S03]  /*3640*/  MOV R4, UR46 ;  /* 0x0000002e00047c02 */ /* 0x000fc60008000f00 */
[----:B------:R-:W-:Y:S01]  /*3650*/  VIADD R3, R3, 0x180 ;  /* 0x0000018003037836 */ /* 0x000fe20000000000 */
[----:B--2---:R-:W-:-:S04]  /*3660*/  SHF.L.U32 R6, R6, 0x1f, RZ ;  /* 0x0000001f06067819 */ /* 0x004fc800000006ff */
[----:B------:R-:W2:Y:S02]  /*3670*/  SYNCS.PHASECHK.TRANS64.TRYWAIT P0, [UR5+0x8], R6 ;  /* 0x00000806ff0075a7 */ /* 0x000ea40008001105 */
[----:B--2---:R-:W-:Y:S05]  /*3680*/  @P0 BRA `(.L_x_65) ;  /* 0x0000000000080947 */ /* 0x004fea0003800000 */
[----:B------:R-:W2:Y:S02]  /*3690*/  SYNCS.PHASECHK.TRANS64.TRYWAIT P0, [UR5+0x8], R6 ;  /* 0x00000806ff0075a7 */ /* 0x000ea40008001105 */
[----:B--2---:R-:W-:Y:S05]  /*36a0*/  @!P0 BRA `(.L_x_66) ;  /* 0x0000007000288947 */ /* 0x004fea0003800000 */
.L_x_65:
[----:B------:R-:W-:Y:S01]  /*36b0*/  PRMT R4, R4, 0x654, R3 ;  /* 0x0000065404047816 */ /* 0x000fe20000000003 */
[----:B------:R-:W-:Y:S01]  /*36c0*/  HFMA2 R3, -RZ, RZ, 0, 5.9604644775390625e-08 ;  /* 0x00000001ff037431 */ /* 0x000fe200000001ff */
[----:B------:R-:W-:Y:S01]  /*36d0*/  UPRMT UR4, UR46, 0x654, UR7 ;  /* 0x000006542e047896 */ /* 0x000fe20008000007 */
[----:B------:R-:W-:Y:S02]  /*36e0*/  IMAD.MOV.U32 R7, RZ, RZ, 0xffff ;  /* 0x0000ffffff077424 */ /* 0x000fe400078e00ff */
[----:B--2---:R-:W-:Y:S02]  /*36f0*/  IMAD.MOV.U32 R6, RZ, RZ, 0x4 ;  /* 0x00000004ff067424 */ /* 0x004fe400078e00ff */
[----:B------:R-:W-:Y:S01]  /*3700*/  IMAD.SHL.U32 R9, R10, 0x20, RZ ;  /* 0x000000200a097824 */ /* 0x000fe200078e00ff */
[----:B------:R-:W-:Y:S02]  /*3710*/  MOV R5, UR4 ;  /* 0x0000000400057c02 */ /* 0x000fe40008000f00 */
[-C--:B------:R-:W-:Y:S01]  /*3720*/  SHF.L.U32 R8, R7, R10.reuse, RZ ;  /* 0x0000000a07087219 */ /* 0x080fe200000006ff */
[----:B------:R2:W-:Y:S01]  /*3730*/  SYNCS.ARRIVE.TRANS64.RED RZ, [UR4], R6 ;  /* 0x00000006ffff79a7 */ /* 0x0005e20008000404 */
[----:B------:R-:W-:Y:S01]  /*3740*/  SHF.L.U32 R7, R3, R10, RZ ;  /* 0x0000000a03077219 */ /* 0x000fe200000006ff */
[----:B------:R2:W-:Y:S04]  /*3750*/  STS [UR6+0x180], R9 ;  /* 0x00018009ff007988 */ /* 0x0005e80008000806 */
[----:B------:R2:W-:Y:S04]  /*3760*/  STAS [R4.64], R10 ;  /* 0x0000000a04007dbd */ /* 0x0005e8000c0008ff */
[----:B------:R2:W-:Y:S04]  /*3770*/  ATOMS.OR RZ, [UR5+0x14], R8 ;  /* 0x00001408ffff798c */ /* 0x0005e8000b000005 */
[----:B------:R2:W-:Y:S04]  /*3780*/  ATOMS.OR RZ, [UR5+0x18], R7 ;  /* 0x00001807ffff798c */ /* 0x0005e8000b000005 */
[----:B------:R2:W-:Y:S02]  /*3790*/  ATOMS.XOR RZ, [UR5+0x10], R3 ;  /* 0x00001003ffff798c */ /* 0x0005e4000b800005 */
.L_x_62:
[----:B-1----:R-:W-:Y:S05]  /*37a0*/  BSYNC B0 ;  /* 0x0000000000007941 */ /* 0x002fea0003800000 */
.L_x_61:
[----:B------:R-:W-:Y:S05]  /*37b0*/  BRA.U UP1, `(.L_x_67) ;  /* 0x00000001016c7547 */ /* 0x000fea000b800000 */
[----:B------:R-:W-:-:S03]  /*37c0*/  UMOV UR4, 0xffffffff ;  /* 0xffffffff00047882 */ /* 0x000fc60000000000 */
[----:B------:R-:W-:Y:S05]  /*37d0*/  BRA.DIV UR4, `(.L_x_68) ;  /* 0x0000006e04f47947 */ /* 0x000fea000b800000 */
[----:B------:R-:W-:-:S13]  /*37e0*/  ELECT P0, URZ, PT ;  /* 0x0000000000ff782f */ /* 0x000fda0003800000 */
.L_x_178:
[----:B------:R-:W-:Y:S05]  /*37f0*/  @!P0 BRA `(.L_x_67) ;  /* 0x00000000005c8947 */ /* 0x000fea0003800000 */
[----:B--2---:R-:W2:Y:S02]  /*3800*/  LDS R4, [UR5+0x10] ;  /* 0x00001005ff047984 */ /* 0x004ea40008000800 */
[----:B--2---:R-:W-:-:S04]  /*3810*/  SHF.L.U32 R4, R4, 0x1f, RZ ;  /* 0x0000001f04047819 */ /* 0x004fc800000006ff */
[----:B------:R-:W2:Y:S02]  /*3820*/  SYNCS.PHASECHK.TRANS64.TRYWAIT P0, [UR5+0x8], R4 ;  /* 0x00000804ff0075a7 */ /* 0x000ea40008001105 */
[----:B--2---:R-:W-:Y:S05]  /*3830*/  @P0 BRA `(.L_x_69) ;  /* 0x0000000000080947 */ /* 0x004fea0003800000 */
[----:B------:R-:W2:Y:S02]  /*3840*/  SYNCS.PHASECHK.TRANS64.TRYWAIT P0, [UR5+0x8], R4 ;  /* 0x00000804ff0075a7 */ /* 0x000ea40008001105 */
[----:B--2---:R-:W-:Y:S05]  /*3850*/  @!P0 BRA `(.L_x_70) ;  /* 0x0000006c00f88947 */ /* 0x004fea0003800000 */
.L_x_69:
[----:B------:R-:W3:Y:S01]  /*3860*/  LDS R6, [UR6+0x180] ;  /* 0x00018006ff067984 */ /* 0x000ee20008000800 */
[----:B--2---:R-:W-:Y:S02]  /*3870*/  HFMA2 R3, -RZ, RZ, 0, 5.9604644775390625e-08 ;  /* 0x00000001ff037431 */ /* 0x004fe400000001ff */
[----:B------:R-:W-:Y:S01]  /*3880*/  IMAD.MOV.U32 R4, RZ, RZ, 0xffff ;  /* 0x0000ffffff047424 */ /* 0x000fe200078e00ff */
[----:B------:R-:W-:Y:S01]  /*3890*/  UPRMT UR4, UR46, 0x654, UR7 ;  /* 0x000006542e047896 */ /* 0x000fe20008000007 */
[----:B---3--:R-:W-:-:S03]  /*38a0*/  IMAD.SHL.U32 R5, R6, 0x20, RZ ;  /* 0x0000002006057824 */ /* 0x008fc600078e00ff */
[-C--:B------:R-:W-:Y:S02]  /*38b0*/  SHF.L.U32 R4, R4, R6.reuse, RZ ;  /* 0x0000000604047219 */ /* 0x080fe400000006ff */
[----:B------:R-:W-:Y:S01]  /*38c0*/  SHF.L.U32 R6, R3, R6, RZ ;  /* 0x0000000603067219 */ /* 0x000fe200000006ff */
[----:B------:R3:W-:Y:S04]  /*38d0*/  STS [UR6+0x180], R5 ;  /* 0x00018005ff007988 */ /* 0x0007e80008000806 */
[----:B------:R3:W-:Y:S04]  /*38e0*/  ATOMS.OR RZ, [UR5+0x14], R4 ;  /* 0x00001404ffff798c */ /* 0x0007e8000b000005 */
[----:B------:R3:W-:Y:S01]  /*38f0*/  ATOMS.OR RZ, [UR5+0x18], R6 ;  /* 0x00001806ffff798c */ /* 0x0007e2000b000005 */
[----:B------:R-:W-:Y:S03]  /*3900*/  SYNCS.ARRIVE.TRANS64.RED.A1T0 RZ, [UR4], RZ ;  /* 0x000000ffffff79a7 */ /* 0x000fe60008100404 */
[----:B------:R3:W-:Y:S01]  /*3910*/  ATOMS.XOR RZ, [UR5+0x10], R3 ;  /* 0x00001003ffff798c */ /* 0x0007e2000b800005 */
[----:B------:R-:W-:Y:S05]  /*3920*/  BRA `(.L_x_67) ;  /* 0x0000000000107947 */ /* 0x000fea0003800000 */
.L_x_60:
[----:B------:R-:W-:Y:S02]  /*3930*/  MOV R3, 0xffffffff ;  /* 0xffffffff00037802 */ /* 0x000fe40000000f00 */
[----:B------:R-:W-:-:S03]  /*3940*/  MOV R4, 0x3970 ;  /* 0x0000397000047802 */ /* 0x000fc60000000f00 */
[----:B------:R2:W-:Y:S04]  /*3950*/  STS [UR6+0x180], R3 ;  /* 0x00018003ff007988 */ /* 0x0005e80008000806 */
[----:B-12--5:R-:W-:Y:S05]  /*3960*/  CALL.REL.NOINC `($__internal_1_$__cuda_sm10x_tcgen05_guardrail_trap_phase_invalid_during_alloc) ;  /* 0x0000007400cc7944 */ /* 0x026fea0003c00000 */
.L_x_67:
[----:B------:R-:W-:Y:S05]  /*3970*/  WARPSYNC.ALL ;  /* 0x0000000000007948 */ /* 0x000fea0003800000 */
[----:B------:R-:W4:Y:S01]  /*3980*/  S2UR UR4, SR_CgaCtaId ;  /* 0x00000000000479c3 */ /* 0x000f220000008800 */
[----:B------:R-:W-:Y:S01]  /*3990*/  UMOV UR26, 0x400 ;  /* 0x00000400001a7882 */ /* 0x000fe20000000000 */
[----:B------:R-:W-:-:S06]  /*39a0*/  NOP ;  /* 0x0000000000007918 */ /* 0x000fcc0000000000 */
[----:B------:R-:W-:Y:S06]  /*39b0*/  BAR.ARV 0x6, 0xa0 ;  /* 0x0182800000007b1d */ /* 0x000fec0000002000 */
[----:B------:R-:W1:Y:S01]  /*39c0*/  LDCU UR6, c[0x0][0x38c] ;  /* 0x00007180ff0677ac */ /* 0x000e620008000800 */
[----:B------:R-:W-:Y:S01]  /*39d0*/  LOP3.LUT R0, R0, 0xffff, RZ, 0xc0, !PT ;  /* 0x0000ffff00007812 */ /* 0x000fe200078ec0ff */
[----:B--2---:R-:W-:Y:S01]  /*39e0*/  IMAD.MOV.U32 R9, RZ, RZ, 0x1 ;  /* 0x00000001ff097424 */ /* 0x004fe200078e00ff */
[----:B------:R-:W-:Y:S01]  /*39f0*/  LOP3.LUT R2, R2, 0xffff, RZ, 0xc0, !PT ;  /* 0x0000ffff02027812 */ /* 0x000fe200078ec0ff */
[----:B------:R-:W-:Y:S01]  /*3a00*/  IMAD.MOV.U32 R8, RZ, RZ, RZ ;  /* 0x000000ffff087224 */ /* 0x000fe200078e00ff */
[----:B------:R-:W-:Y:S01]  /*3a10*/  R2UR UR42, R0 ;  /* 0x00000000002a72ca */ /* 0x000fe200000e0000 */
[----:B------:R-:W-:Y:S01]  /*3a20*/  UMOV UR32, URZ ;  /* 0x000000ff00207c82 */ /* 0x000fe20008000000 */
[----:B------:R-:W-:Y:S01]  /*3a30*/  R2UR UR28, R2 ;  /* 0x00000000021c72ca */ /* 0x000fe200000e0000 */
[----:B------:R-:W-:Y:S01]  /*3a40*/  UMOV UR23, URZ ;  /* 0x000000ff00177c82 */ /* 0x000fe20008000000 */
[----:B------:R-:W-:Y:S01]  /*3a50*/  UMOV UR22, URZ ;  /* 0x000000ff00167c82 */ /* 0x000fe20008000000 */
[----:B----4-:R-:W-:-:S02]  /*3a60*/  ULEA UR26, UR4, UR26, 0x18 ;  /* 0x0000001a041a7291 */ /* 0x010fc4000f8ec0ff */
[----:B------:R-:W-:Y:S02]  /*3a70*/  UISETP.NE.AND UP3, UPT, UR47, URZ, UPT ;  /* 0x000000ff2f00728c */ /* 0x000fe4000bf65270 */
[----:B------:R-:W-:Y:S02]  /*3a80*/  UIADD3 UR5, UPT, UPT, UR26, 0x8400, URZ ;  /* 0x000084001a057890 */ /* 0x000fe4000fffe0ff */
[----:B------:R-:W-:Y:S02]  /*3a90*/  UIADD3 UR4, UPT, UPT, UR26, 0x18400, URZ ;  /* 0x000184001a047890 */ /* 0x000fe4000fffe0ff */
[----:B-1----:R-:W-:Y:S01]  /*3aa0*/  UIADD3 UR6, UPT, UPT, UR6, 0x3f, URZ ;  /* 0x0000003f06067890 */ /* 0x002fe2000fffe0ff */
[----:B---3--:R-:W1:Y:S01]  /*3ab0*/  LDS R3, [UR26+0x180] ;  /* 0x0001801aff037984 */ /* 0x008e620008000800 */
[----:B------:R-:W-:Y:S02]  /*3ac0*/  USHF.R.U32.HI UR5, URZ, 0x4, UR5 ;  /* 0x00000004ff057899 */ /* 0x000fe40008011605 */
[----:B------:R-:W-:-:S02]  /*3ad0*/  USHF.R.S32.HI UR33, URZ, 0x1f, UR6 ;  /* 0x0000001fff217899 */ /* 0x000fc40008011406 */
[----:B------:R-:W-:Y:S02]  /*3ae0*/  USHF.R.U32.HI UR4, URZ, 0x4, UR4 ;  /* 0x00000004ff047899 */ /* 0x000fe40008011604 */
[----:B------:R-:W-:Y:S02]  /*3af0*/  ULEA.HI UR33, UR33, UR6, URZ, 0x6 ;  /* 0x0000000621217291 */ /* 0x000fe4000f8f30ff */
[----:B------:R-:W-:Y:S02]  /*3b00*/  ULOP3.LUT UR5, UR5, 0x3fff, URZ, 0xc0, !UPT ;  /* 0x00003fff05057892 */ /* 0x000fe4000f8ec0ff */
[----:B------:R-:W-:Y:S02]  /*3b10*/  USHF.R.S32.HI UR33, URZ, 0x6, UR33 ;  /* 0x00000006ff217899 */ /* 0x000fe40008011421 */
[----:B------:R-:W-:Y:S02]  /*3b20*/  ULOP3.LUT UR30, UR4, 0x3fff, URZ, 0xc0, !UPT ;  /* 0x00003fff041e7892 */ /* 0x000fe4000f8ec0ff */
[----:B------:R-:W-:Y:S01]  /*3b30*/  UISETP.LT.AND UP0, UPT, UR33, 0x1, UPT ;  /* 0x000000012100788c */ /* 0x000fe2000bf01270 */
[----:B------:R-:W-:Y:S01]  /*3b40*/  UMOV UR40, 0x0 ;  /* 0x0000000000287882 */ /* 0x000fe20000000000 */
[----:B------:R-:W-:Y:S01]  /*3b50*/  UMOV UR41, 0x8400490 ;  /* 0x0840049000297882 */ /* 0x000fe20000000000 */
[----:B------:R-:W-:-:S02]  /*3b60*/  ULOP3.LUT UR29, UR5, 0x10000, URZ, 0xfc, !UPT ;  /* 0x00010000051d7892 */ /* 0x000fc4000f8efcff */
[----:B------:R-:W-:Y:S02]  /*3b70*/  ULOP3.LUT UR30, UR30, 0x10000, URZ, 0xfc, !UPT ;  /* 0x000100001e1e7892 */ /* 0x000fe4000f8efcff */
[----:B------:R-:W-:Y:S01]  /*3b80*/  USEL UR43, UR33, 0x1, !UP0 ;  /* 0x00000001212b7887 */ /* 0x000fe2000c000000 */
[----:B------:R-:W-:Y:S01]  /*3b90*/  UMOV UR38, 0x0 ;  /* 0x0000000000267882 */ /* 0x000fe20000000000 */
[----:B------:R-:W-:Y:S01]  /*3ba0*/  UMOV UR39, 0x8400490 ;  /* 0x0840049000277882 */ /* 0x000fe20000000000 */
[----:B------:R-:W-:Y:S01]  /*3bb0*/  UMOV UR36, 0x0 ;  /* 0x0000000000247882 */ /* 0x000fe20000000000 */
[----:B------:R-:W-:Y:S01]  /*3bc0*/  UMOV UR37, 0x8400490 ;  /* 0x0840049000257882 */ /* 0x000fe20000000000 */
[----:B------:R-:W-:Y:S01]  /*3bd0*/  UMOV UR34, 0x0 ;  /* 0x0000000000227882 */ /* 0x000fe20000000000 */
[----:B------:R-:W-:Y:S01]  /*3be0*/  UMOV UR35, 0x8400490 ;  /* 0x0840049000237882 */ /* 0x000fe20000000000 */
[----:B-1----:R-:W-:Y:S02]  /*3bf0*/  R2UR UR44, R3 ;  /* 0x00000000032c72ca */ /* 0x002fe400000e0000 */
[----:B------:R-:W-:-:S13]  /*3c00*/  CS2R R2, SRZ ;  /* 0x0000000000027805 */ /* 0x000fda000001ff00 */
.L_x_78:
[C---:B------:R-:W-:Y:S02]  /*3c10*/  LEA R0, R8.reuse, UR26, 0x3 ;  /* 0x0000001a08007c11 */ /* 0x040fe4000f8e18ff */
[----:B------:R-:W-:Y:S02]  /*3c20*/  SHF.L.U32 R5, R3, 0x1f, RZ ;  /* 0x0000001f03057819 */ /* 0x000fe400000006ff */
[----:B------:R-:W-:Y:S02]  /*3c30*/  LEA R4, R8, UR26, 0x4 ;  /* 0x0000001a08047c11 */ /* 0x000fe4000f8e20ff */
[----:B------:R-:W1:Y:S02]  /*3c40*/  SYNCS.PHASECHK.TRANS64.TRYWAIT P0, [R0+URZ+0xd0], R5 ;  /* 0x0000d005000075a7 */ /* 0x000e6400080011ff */
[----:B-1-3--:R-:W-:Y:S05]  /*3c50*/  @!P0 BRA `(.L_x_71) ;  /* 0x0000006c00108947 */ /* 0x00afea0003800000 */
.L_x_179:
[----:B-1----:R-:W1:Y:S01]  /*3c60*/  LDS.128 R4, [R4+0x160] ;  /* 0x0001600004047984 */ /* 0x002e620000000c00 */
[----:B------:R-:W-:Y:S02]  /*3c70*/  VIADD R0, R0, 0xe0 ;  /* 0x000000e000007836 */ /* 0x000fe40000000000 */
[----:B------:R-:W-:Y:S01]  /*3c80*/  VIADD R8, R8, 0x1 ;  /* 0x0000000108087836 */ /* 0x000fe20000000000 */
[----:B------:R-:W-:Y:S01]  /*3c90*/  @!PT LDS RZ, [RZ] ;  /* 0x00000000fffff984 */ /* 0x000fe20000000800 */
[----:B------:R-:W-:Y:S01]  /*3ca0*/  @!PT LDS RZ, [RZ] ;  /* 0x00000000fffff984 */ /* 0x000fe20000000800 */
[----:B------:R-:W-:Y:S01]  /*3cb0*/  @!PT LDS RZ, [RZ] ;  /* 0x00000000fffff984 */ /* 0x000fe20000000800 */
[----:B------:R-:W-:Y:S01]  /*3cc0*/  @!PT LDS RZ, [RZ] ;  /* 0x00000000fffff984 */ /* 0x000fe20000000800 */
[----:B------:R2:W-:Y:S06]  /*3cd0*/  MEMBAR.ALL.CTA ;  /* 0x0000000000007992 */ /* 0x0005ec0000008000 */
[----:B--2---:R-:W2:Y:S01]  /*3ce0*/  FENCE.VIEW.ASYNC.S ;  /* 0x00000000000073c6 */ /* 0x004ea20000000000 */
[----:B------:R-:W-:-:S04]  /*3cf0*/  PRMT R0, RZ, 0x654, R0 ;  /* 0x00000654ff007816 */ /* 0x000fc80000000000 */
[----:B--2---:R2:W-:Y:S01]  /*3d00*/  SYNCS.ARRIVE.TRANS64.RED.A1T0 RZ, [R0+URZ], RZ ;  /* 0x000000ff00ff79a7 */ /* 0x0045e200081004ff */
[----:B-1----:R-:W-:Y:S01]  /*3d10*/  LOP3.LUT P1, RZ, R6, 0x1, RZ, 0xc0, !PT ;  /* 0x0000000106ff7812 */ /* 0x002fe2000782c0ff */
[----:B--2---:R-:W-:-:S12]  /*3d20*/  BRA.U UP3, `(.L_x_72) ;  /* 0x0000000503087547 */ /* 0x004fd8000b800000 */
[----:B------:R-:W1:Y:S01]  /*3d30*/  LDCU UR4, c[0x0][0x38c] ;  /* 0x00007180ff0477ac */ /* 0x000e620008000800 */
[----:B------:R-:W-:Y:S02]  /*3d40*/  PLOP3.LUT P2, PT, PT, PT, PT, 0x80, 0x8 ;  /* 0x000000000008781c */ /* 0x000fe40003f4f070 */
[----:B------:R-:W-:Y:S01]  /*3d50*/  SHF.L.U32 R5, R9, 0x1f, RZ ;  /* 0x0000001f09057819 */ /* 0x000fe200000006ff */
[----:B------:R-:W-:Y:S02]  /*3d60*/  ULEA UR31, UR32, UR26, 0x3 ;  /* 0x0000001a201f7291 */ /* 0x000fe4000f8e18ff */
[----:B------:R-:W-:Y:S02]  /*3d70*/  ULEA UR11, UR32, UR44, 0x7 ;  /* 0x0000002c200b7291 */ /* 0x000fe4000f8e38ff */
[----:B-1----:R-:W-:-:S06]  /*3d80*/  UISETP.GE.AND UP0, UPT, UR4, 0x1, UPT ;  /* 0x000000010400788c */ /* 0x002fcc000bf06270 */
[----:B------:R-:W-:-:S05]  /*3d90*/  PLOP3.LUT P0, PT, PT, PT, UP0, 0x80, 0x8 ;  /* 0x000000000008781c */ /* 0x000fca0003f0f008 */
[----:B------:R-:W-:-:S08]  /*3da0*/  @UP0 ULEA UR4, UR23, UR26, 0x3 ;  /* 0x0000001a17040291 */ /* 0x000fd0000f8e18ff */
[----:B------:R-:W-:-:S04]  /*3db0*/  @P0 SHF.L.U32 R0, R2, 0x1f, RZ ;  /* 0x0000001f02000819 */ /* 0x000fc800000006ff */
[----:B------:R1:W2:Y:S01]  /*3dc0*/  @P0 SYNCS.PHASECHK.TRANS64.TRYWAIT P2, [UR4], R0 ;  /* 0x00000000ff0005a7 */ /* 0x0002a20008041104 */
[----:B------:R-:W3:Y:S02]  /*3dd0*/  SYNCS.PHASECHK.TRANS64.TRYWAIT P0, [UR31+0x110], R5 ;  /* 0x00011005ff0075a7 */ /* 0x000ee4000800111f */
[----:B-123--:R-:W-:Y:S05]  /*3de0*/  @!P0 BRA `(.L_x_73) ;  /* 0x0000006800c08947 */ /* 0x00efea0003800000 */
.L_x_181:
[----:B------:R-:W-:Y:S01]  /*3df0*/  UMOV UR27, UR22 ;  /* 0x00000016001b7c82 */ /* 0x000fe20008000000 */
[----:B------:R-:W-:Y:S05]  /*3e00*/  BRA.U !UP0, `(.L_x_74) ;  /* 0x0000000108c07547 */ /* 0x000fea000b800000 */
[----:B------:R-:W-:Y:S02]  /*3e10*/  UIADD3 UR27, UPT, UPT, UR43, UR22, URZ ;  /* 0x000000162b1b7290 */ /* 0x000fe4000fffe0ff */
[----:B------:R-:W-:Y:S01]  /*3e20*/  UPLOP3.LUT UP2, UPT, UPT, UPT, UPT, 0x40, 0x4 ;  /* 0x000000000004789c */ /* 0x000fe20003f4e870 */
[----:B------:R-:W-:Y:S01]  /*3e30*/  UMOV UR24, UR33 ;  /* 0x0000002100187c82 */ /* 0x000fe20008000000 */
[----:B------:R-:W-:-:S09]  /*3e40*/  UMOV UR10, UR23 ;  /* 0x00000017000a7c82 */ /* 0x000fd20008000000 */
.L_x_77:
[----:B--2---:R-:W-:Y:S01]  /*3e50*/  ULEA UR5, UR10, UR26, 0x3 ;  /* 0x0000001a0a057291 */ /* 0x004fe2000f8e18ff */
[----:B---3--:R-:W-:Y:S11]  /*3e60*/  @P2 BRA `(.L_x_75) ;  /* 0x00000000000c2947 */ /* 0x008ff60003800000 */
[----:B-1----:R-:W-:Y:S04]  /*3e70*/  SHF.L.U32 R5, R2, 0x1f, RZ ;  /* 0x0000001f02057819 */ /* 0x002fe800000006ff */
[----:B------:R-:W1:Y:S02]  /*3e80*/  SYNCS.PHASECHK.TRANS64.TRYWAIT P0, [UR5], R5 ;  /* 0x00000005ff0075a7 */ /* 0x000e640008001105 */
[----:B-1----:R-:W-:Y:S05]  /*3e90*/  @!P0 BRA `(.L_x_76) ;  /* 0x0000006800ac8947 */ /* 0x002fea0003800000 */
.L_x_75:
[----:B------:R-:W-:Y:S01]  /*3ea0*/  UISETP.NE.AND UP0, UPT, UR24, 0x1, UPT ;  /* 0x000000011800788c */ /* 0x000fe2000bf05270 */
[----:B------:R-:W-:Y:S01]  /*3eb0*/  PLOP3.LUT P2, PT, PT, PT, PT, 0x80, 0x8 ;  /* 0x000000000008781c */ /* 0x000fe20003f4f070 */
[----:B------:R-:W-:Y:S02]  /*3ec0*/  UIADD3 UR4, UPT, UPT, UR10, 0x1, URZ ;  /* 0x000000010a047890 */ /* 0x000fe4000fffe0ff */
[----:B------:R-:W-:Y:S02]  /*3ed0*/  UIADD3 UR25, UPT, UPT, UR5, 0x40, URZ ;  /* 0x0000004005197890 */ /* 0x000fe4000fffe0ff */
[----:B------:R-:W-:Y:S01]  /*3ee0*/  UISETP.NE.AND UP1, UPT, UR4, 0x8, UPT ;  /* 0x000000080400788c */ /* 0x000fe2000bf25270 */
[----:B------:R-:W-:Y:S01]  /*3ef0*/  PLOP3.LUT P0, PT, PT, PT, UP0, 0x80, 0x8 ;  /* 0x000000000008781c */ /* 0x000fe20003f0f008 */
[----:B------:R-:W-:Y:S02]  /*3f00*/  UIADD3 UR22, UPT, UPT, UR22, 0x1, URZ ;  /* 0x0000000116167890 */ /* 0x000fe4000fffe0ff */
[----:B------:R-:W-:Y:S02]  /*3f10*/  USEL UR6, URZ, 0x1, UP1 ;  /* 0x00000001ff067887 */ /* 0x000fe40008800000 */
[----:B------:R-:W-:Y:S02]  /*3f20*/  USEL UR23, UR4, URZ, UP1 ;  /* 0x000000ff04177287 */ /* 0x000fe40008800000 */
[----:B------:R-:W-:Y:S02]  /*3f30*/  UIADD3 UR24, UPT, UPT, UR24, -0x1, URZ ;  /* 0xffffffff18187890 */ /* 0x000fe4000fffe0ff */
[----:B------:R-:W-:Y:S01]  /*3f40*/  @UP0 ULEA UR4, UR23, UR26, 0x3 ;  /* 0x0000001a17040291 */ /* 0x000fe2000f8e18ff */
[----:B------:R-:W-:Y:S01]  /*3f50*/  LOP3.LUT R2, R2, UR6, RZ, 0x3c, !PT ;  /* 0x0000000602027c12 */ /* 0x000fe2000f8e3cff */
[----:B------:R-:W-:Y:S02]  /*3f60*/  ULEA UR6, UR10, UR30, 0xa ;  /* 0x0000001e0a067291 */ /* 0x000fe4000f8e50ff */
[----:B------:R-:W-:Y:S01]  /*3f70*/  UISETP.NE.AND UP0, UPT, UR22, UR27, UPT ;  /* 0x0000001b1600728c */ /* 0x000fe2000bf05270 */
[----:B-1----:R-:W-:Y:S01]  /*3f80*/  @P0 SHF.L.U32 R0, R2, 0x1f, RZ ;  /* 0x0000001f02000819 */ /* 0x002fe200000006ff */
[----:B------:R-:W-:Y:S02]  /*3f90*/  UIADD3 UR20, UPT, UPT, UR6, 0x2, URZ ;  /* 0x0000000206147890 */ /* 0x000fe4000fffe0ff */
[----:B------:R-:W-:Y:S01]  /*3fa0*/  UIADD3 UR16, UPT, UPT, UR6, 0x4, URZ ;  /* 0x0000000406107890 */ /* 0x000fe2000fffe0ff */
[----:B------:R2:W3:Y:S01]  /*3fb0*/  @P0 SYNCS.PHASECHK.TRANS64.TRYWAIT P2, [UR4], R0 ;  /* 0x00000000ff0005a7 */ /* 0x0004e20008041104 */
[----:B------:R-:W-:Y:S02]  /*3fc0*/  ULEA UR4, UR10, UR29, 0x9 ;  /* 0x0000001d0a047291 */ /* 0x000fe4000f8e48ff */
[----:B------:R-:W-:Y:S02]  /*3fd0*/  UIADD3 UR12, UPT, UPT, UR6, 0x6, URZ ;  /* 0x00000006060c7890 */ /* 0x000fe4000fffe0ff */
[----:B------:R-:W-:Y:S02]  /*3fe0*/  UIADD3 UR18, UPT, UPT, UR4, 0x2, URZ ;  /* 0x0000000204127890 */ /* 0x000fe4000fffe0ff */
[----:B------:R-:W-:Y:S02]  /*3ff0*/  UIADD3 UR14, UPT, UPT, UR4, 0x4, URZ ;  /* 0x00000004040e7890 */ /* 0x000fe4000fffe0ff */
[----:B------:R-:W-:Y:S01]  /*4000*/  UIADD3 UR8, UPT, UPT, UR4, 0x6, URZ ;  /* 0x0000000604087890 */ /* 0x000fe2000fffe0ff */
[----:B------:R-:W-:Y:S01]  /*4010*/  UMOV UR7, 0x40004040 ;  /* 0x4000404000077882 */ /* 0x000fe20000000000 */
[----:B------:R-:W-:Y:S01]  /*4020*/  UMOV UR5, 0x40004040 ;  /* 0x4000404000057882 */ /* 0x000fe20000000000 */
[----:B------:R-:W-:Y:S01]  /*4030*/  UMOV UR21, 0x40004040 ;  /* 0x4000404000157882 */ /* 0x000fe20000000000 */
[----:B------:R2:W-:Y:S01]  /*4040*/  UTCHMMA.2CTA gdesc[UR4], gdesc[UR6], tmem[UR11], tmem[UR40], idesc[UR41], UP2 ;  /* 0x00ff2806040075ea */ /* 0x0005e2000920000b */
[----:B------:R-:W-:Y:S01]  /*4050*/  UPLOP3.LUT UP2, UPT, UPT, UPT, UPT, 0x80, 0x8 ;  /* 0x000000000008789c */ /* 0x000fe20003f4f070 */
[----:B------:R-:W-:Y:S01]  /*4060*/  UMOV UR19, 0x40004040 ;  /* 0x4000404000137882 */ /* 0x000fe20000000000 */
[----:B------:R-:W-:Y:S01]  /*4070*/  UMOV UR17, 0x40004040 ;  /* 0x4000404000117882 */ /* 0x000fe20000000000 */
[----:B------:R2:W-:Y:S01]  /*4080*/  UTCHMMA.2CTA gdesc[UR18], gdesc[UR20], tmem[UR11], tmem[UR38], idesc[UR39], UPT ;  /* 0x00ff2614120075ea */ /* 0x0005e2000ba0000b */
[----:B------:R-:W-:Y:S01]  /*4090*/  UMOV UR15, 0x40004040 ;  /* 0x40004040000f7882 */ /* 0x000fe20000000000 */
[----:B------:R-:W-:Y:S01]  /*40a0*/  UMOV UR13, 0x40004040 ;  /* 0x40004040000d7882 */ /* 0x000fe20000000000 */
[----:B------:R-:W-:Y:S01]  /*40b0*/  UMOV UR9, 0x40004040 ;  /* 0x4000404000097882 */ /* 0x000fe20000000000 */
[----:B------:R2:W-:Y:S01]  /*40c0*/  UTCHMMA.2CTA gdesc[UR14], gdesc[UR16], tmem[UR11], tmem[UR36], idesc[UR37], UPT ;  /* 0x00ff24100e0075ea */ /* 0x0005e2000ba0000b */
[----:B------:R2:W-:Y:S01]  /*40d0*/  UTCHMMA.2CTA gdesc[UR8], gdesc[UR12], tmem[UR11], tmem[UR34], idesc[UR35], UPT ;  /* 0x00ff220c080075ea */ /* 0x0005e2000ba0000b */
[----:B------:R2:W-:Y:S01]  /*40e0*/  UTCBAR.2CTA.MULTICAST [UR25], URZ, UR28 ;  /* 0x000000ff190073e9 */ /* 0x0005e2000820081c */
[----:B------:R-:W-:Y:S01]  /*40f0*/  UMOV UR10, UR23 ;  /* 0x00000017000a7c82 */ /* 0x000fe20008000000 */
[----:B------:R-:W-:Y:S05]  /*4100*/  BRA.U UP0, `(.L_x_77) ;  /* 0xfffffffd00507547 */ /* 0x000fea000b83ffff */
.L_x_74:
[----:B--2---:R-:W-:Y:S01]  /*4110*/  UIADD3 UR4, UPT, UPT, UR31, 0xf0, URZ ;  /* 0x000000f01f047890 */ /* 0x004fe2000fffe0ff */
[----:B------:R-:W-:-:S08]  /*4120*/  UMOV UR22, UR27 ;  /* 0x0000001b00167c82 */ /* 0x000fd00008000000 */
[----:B------:R2:W-:Y:S01]  /*4130*/  UTCBAR.2CTA.MULTICAST [UR4], URZ, UR42 ;  /* 0x000000ff040073e9 */ /* 0x0005e2000820082a */
[----:B------:R-:W-:Y:S02]  /*4140*/  NOP ;  /* 0x0000000000007918 */ /* 0x000fe40000000000 */
.L_x_72:
[----:B--2---:R-:W-:Y:S01]  /*4150*/  UIADD3 UR4, UPT, UPT, UR32, 0x1, URZ ;  /* 0x0000000120047890 */ /* 0x004fe2000fffe0ff */
[----:B------:R-:W-:-:S03]  /*4160*/  ISETP.NE.AND P0, PT, R8, 0x2, PT ;  /* 0x000000020800780c */ /* 0x000fc60003f05270 */
[----:B------:R-:W-:Y:S01]  /*4170*/  UISETP.NE.AND UP0, UPT, UR4, 0x4, UPT ;  /* 0x000000040400788c */ /* 0x000fe2000bf05270 */
[----:B-1----:R-:W-:Y:S02]  /*4180*/  SEL R0, RZ, 0x1, P0 ;  /* 0x00000001ff007807 */ /* 0x002fe40000000000 */
[----:B------:R-:W-:Y:S01]  /*4190*/  SEL R8, R8, RZ, P0 ;  /* 0x000000ff08087207 */ /* 0x000fe20000000000 */
[----:B------:R-:W-:Y:S01]  /*41a0*/  USEL UR5, URZ, 0x1, UP0 ;  /* 0x00000001ff057887 */ /* 0x000fe20008000000 */
[----:B------:R-:W-:Y:S01]  /*41b0*/  LOP3.LUT R3, R3, R0, RZ, 0x3c, !PT ;  /* 0x0000000003037212 */ /* 0x000fe200078e3cff */
[----:B------:R-:W-:-:S04]  /*41c0*/  USEL UR32, UR4, URZ, UP0 ;  /* 0x000000ff04207287 */ /* 0x000fc80008000000 */
[----:B------:R-:W-:Y:S01]  /*41d0*/  LOP3.LUT R9, R9, UR5, RZ, 0x3c, !PT ;  /* 0x0000000509097c12 */ /* 0x000fe2000f8e3cff */
[----:B------:R-:W-:Y:S07]  /*41e0*/  @P1 BRA `(.L_x_78) ;  /* 0xfffffff800881947 */ /* 0x000fee000383ffff */
[----:B------:R-:W1:Y:S01]  /*41f0*/  S2UR UR8, SR_CgaCtaId ;  /* 0x00000000000879c3 */ /* 0x000e620000008800 */
[----:B------:R-:W-:Y:S01]  /*4200*/  ELECT P0, URZ, PT ;  /* 0x0000000000ff782f */ /* 0x000fe20003800000 */
[----:B------:R-:W-:Y:S01]  /*4210*/  HFMA2 R0, -RZ, RZ, 0, 5.9604644775390625e-08 ;  /* 0x00000001ff007431 */ /* 0x000fe200000001ff */
[----:B------:R-:W-:-:S05]  /*4220*/  UMOV UR4, 0x40 ;  /* 0x0000004000047882 */ /* 0x000fca0000000000 */
[----:B------:R-:W-:Y:S01]  /*4230*/  UVIRTCOUNT.DEALLOC.SMPOOL 0x80 ;  /* 0x000000800000784c */ /* 0x000fe20000000000 */
[----:B------:R-:W-:Y:S02]  /*4240*/  UISETP.NE.AND UP1, UPT, UR47, URZ, UPT ;  /* 0x000000ff2f00728c */ /* 0x000fe4000bf25270 */
[----:B-1----:R-:W-:-:S09]  /*4250*/  ULEA UR8, UR8, UR4, 0x18 ;  /* 0x0000000408087291 */ /* 0x002fd2000f8ec0ff */
[----:B------:R1:W-:Y:S01]  /*4260*/  @P0 STS.U8 [UR8+0x1c], R0 ;  /* 0x00001c00ff000988 */ /* 0x0003e20008000008 */
[----:B------:R-:W-:Y:S05]  /*4270*/  BRA.U UP1, `(.L_x_79) ;  /* 0x0000000101a07547 */ /* 0x000fea000b800000 */
[----:B------:R-:W-:Y:S01]  /*4280*/  UIADD3 UR7, UPT, UPT, UR26, 0x110, URZ ;  /* 0x000001101a077890 */ /* 0x000fe2000fffe0ff */
[----:B------:R-:W-:-:S03]  /*4290*/  SHF.L.U32 R3, R9, 0x1f, RZ ;  /* 0x0000001f09037819 */ /* 0x000fc600000006ff */
[----:B------:R-:W-:-:S09]  /*42a0*/  ULEA UR4, UR32, UR7, 0x3 ;  /* 0x0000000720047291 */ /* 0x000fd2000f8e18ff */
[----:B------:R-:W2:Y:S02]  /*42b0*/  SYNCS.PHASECHK.TRANS64.TRYWAIT P0, [UR4], R3 ;  /* 0x00000003ff0075a7 */ /* 0x000ea40008001104 */
[----:B--2---:R-:W-:Y:S05]  /*42c0*/  @!P0 BRA `(.L_x_80) ;  /* 0x0000006400b88947 */ /* 0x004fea0003800000 */
.L_x_184:
        /* <DEDUP_REMOVED lines=9> */
.L_x_186:
        /* <DEDUP_REMOVED lines=9> */
.L_x_188:
[----:B------:R-:W-:-:S04]  /*43f0*/  UIADD3 UR4, UPT, UPT, UR4, 0x1, URZ ;  /* 0x0000000104047890 */ /* 0x000fc8000fffe0ff */
[----:B------:R-:W-:-:S04]  /*4400*/  UISETP.NE.AND UP0, UPT, UR4, 0x4, UPT ;  /* 0x000000040400788c */ /* 0x000fc8000bf05270 */
[----:B------:R-:W-:Y:S02]  /*4410*/  USEL UR5, URZ, 0x1, UP0 ;  /* 0x00000001ff057887 */ /* 0x000fe40008000000 */
[----:B------:R-:W-:-:S04]  /*4420*/  USEL UR4, UR4, URZ, UP0 ;  /* 0x000000ff04047287 */ /* 0x000fc80008000000 */
[----:B------:R-:W-:Y:S01]  /*4430*/  ULEA UR4, UR4, UR7, 0x3 ;  /* 0x0000000704047291 */ /* 0x000fe2000f8e18ff */
[----:B-1----:R-:W-:-:S04]  /*4440*/  LOP3.LUT R3, R2, UR5, RZ, 0x3c, !PT ;  /* 0x0000000502037c12 */ /* 0x002fc8000f8e3cff */
[----:B------:R-:W-:Y:S01]  /*4450*/  SHF.L.U32 R3, R3, 0x1f, RZ ;  /* 0x0000001f03037819 */ /* 0x000fe200000006ff */
[----:B------:R-:W-:-:S04]  /*4460*/  IMAD.U32 R0, RZ, RZ, UR4 ;  /* 0x00000004ff007e24 */ /* 0x000fc8000f8e00ff */
[----:B------:R1:W2:Y:S03]  /*4470*/  SYNCS.PHASECHK.TRANS64.TRYWAIT P0, [R0+URZ], R3 ;  /* 0x00000003000075a7 */ /* 0x0002a600080011ff */
[----:B--2---:R-:W-:Y:S05]  /*4480*/  @!P0 NANOSLEEP.SYNCS 0x989680 ;  /* 0x009896800000895d */ /* 0x004fea0003900000 */
[----:B------:R-:W2:Y:S02]  /*4490*/  @!P0 SYNCS.PHASECHK.TRANS64 P0, [R0+URZ], R3 ;  /* 0x00000003000085a7 */ /* 0x000ea400080010ff */
[----:B--2---:R-:W-:Y:S05]  /*44a0*/  @P0 BRA `(.L_x_83) ;  /* 0x0000000000200947 */ /* 0x004fea0003800000 */
.L_x_84:
[----:B--2---:R2:W4:Y:S02]  /*44b0*/  SYNCS.PHASECHK.TRANS64.TRYWAIT P0, [R0+URZ], R3 ;  /* 0x00000003000075a7 */ /* 0x00452400080011ff */
[----:B----4-:R-:W-:Y:S05]  /*44c0*/  @!P0 NANOSLEEP.SYNCS 0x989680 ;  /* 0x009896800000895d */ /* 0x010fea0003900000 */
[----:B------:R-:W4:Y:S02]  /*44d0*/  @!P0 SYNCS.PHASECHK.TRANS64 P0, [R0+URZ], R3 ;  /* 0x00000003000085a7 */ /* 0x000f2400080010ff */
[----:B----4-:R-:W-:Y:S05]  /*44e0*/  @!P0 BRA `(.L_x_84) ;  /* 0xfffffffc00f08947 */ /* 0x010fea000383ffff */
[----:B------:R-:W-:Y:S05]  /*44f0*/  BRA `(.L_x_83) ;  /* 0x00000000000c7947 */ /* 0x000fea0003800000 */
.L_x_79:
[----:B------:R-:W-:-:S04]  /*4500*/  UIADD3 UR4, UPT, UPT, UR26, 0x150, URZ ;  /* 0x000001501a047890 */ /* 0x000fc8000fffe0ff */
[----:B------:R-:W-:-:S09]  /*4510*/  UPRMT UR4, UR46, 0x654, UR4 ;  /* 0x000006542e047896 */ /* 0x000fd20008000004 */
[----:B------:R-:W-:Y:S03]  /*4520*/  SYNCS.ARRIVE.TRANS64.RED.A1T0 RZ, [UR4], RZ ;  /* 0x000000ffffff79a7 */ /* 0x000fe60008100404 */
.L_x_83:
[----:B-12---:R-:W-:Y:S01]  /*4530*/  SHF.L.U32 R3, RZ, 0x1f, RZ ;  /* 0x0000001fff037819 */ /* 0x006fe200000006ff */
[----:B------:R-:W-:Y:S01]  /*4540*/  UIADD3 UR4, UPT, UPT, UR26, 0x150, URZ ;  /* 0x000001501a047890 */ /* 0x000fe2000fffe0ff */
[----:B------:R-:W-:Y:S02]  /*4550*/  PLOP3.LUT P0, PT, PT, PT, UP1, 0x80, 0x8 ;  /* 0x000000000008781c */ /* 0x000fe40003f0f018 */
[----:B------:R-:W1:Y:S02]  /*4560*/  SYNCS.PHASECHK.TRANS64.TRYWAIT P1, [UR26+0x150], R3 ;  /* 0x00015003ff0075a7 */ /* 0x000e64000802111a */
[----:B-1----:R-:W-:Y:S09]  /*4570*/  @!P1 BRA `(.L_x_85) ;  /* 0x0000006400549947 */ /* 0x002ff20003800000 */
.L_x_190:
[----:B------:R-:W-:Y:S01]  /*4580*/  @!UP1 UPRMT UR4, UR46, 0x654, UR4 ;  /* 0x000006542e049896 */ /* 0x000fe20008000004 */
[----:B------:R-:W-:Y:S01]  /*4590*/  UMOV UR5, 0xffff ;  /* 0x0000ffff00057882 */ /* 0x000fe20000000000 */
[----:B------:R-:W-:-:S07]  /*45a0*/  UMOV UR6, 0x1 ;  /* 0x0000000100067882 */ /* 0x000fce0000000000 */
[----:B------:R-:W-:Y:S01]  /*45b0*/  @!P0 SYNCS.ARRIVE.TRANS64.RED.A1T0 RZ, [UR4], RZ ;  /* 0x000000ffffff89a7 */ /* 0x000fe20008100404 */
[----:B------:R-:W-:Y:S01]  /*45c0*/  NOP ;  /* 0x0000000000007918 */ /* 0x000fe20000000000 */
[----:B-1----:R-:W1:Y:S01]  /*45d0*/  LDS R0, [UR8+0x14] ;  /* 0x00001408ff007984 */ /* 0x002e620008000800 */
[----:B------:R-:W-:-:S04]  /*45e0*/  ULOP3.LUT UR4, UR44, 0xffff, URZ, 0xc0, !UPT ;  /* 0x0000ffff2c047892 */ /* 0x000fc8000f8ec0ff */
[----:B------:R-:W-:-:S04]  /*45f0*/  USHF.R.U32.HI UR4, URZ, 0x5, UR4 ;  /* 0x00000005ff047899 */ /* 0x000fc80008011604 */
[----:B------:R-:W-:Y:S02]  /*4600*/  USHF.L.U32 UR5, UR5, UR4, URZ ;  /* 0x0000000405057299 */ /* 0x000fe400080006ff */
[----:B------:R-:W-:-:S04]  /*4610*/  USHF.L.U32 UR4, UR6, UR4, URZ ;  /* 0x0000000406047299 */ /* 0x000fc800080006ff */
[----:B-1----:R-:W-:-:S04]  /*4620*/  LOP3.LUT R0, R0, UR5, RZ, 0xc0, !PT ;  /* 0x0000000500007c12 */ /* 0x002fc8000f8ec0ff */
[----:B------:R-:W-:-:S13]  /*4630*/  ISETP.NE.AND P0, PT, R0, UR5, PT ;  /* 0x0000000500007c0c */ /* 0x000fda000bf05270 */
[----:B------:R-:W-:Y:S05]  /*4640*/  @P0 BRA `(.L_x_86) ;  /* 0x0000000000580947 */ /* 0x000fea0003800000 */
[----:B------:R-:W1:Y:S02]  /*4650*/  LDS R0, [UR8+0x18] ;  /* 0x00001808ff007984 */ /* 0x000e640008000800 */
[----:B-1----:R-:W-:-:S04]  /*4660*/  LOP3.LUT R0, R0, UR4, RZ, 0xc0, !PT ;  /* 0x0000000400007c12 */ /* 0x002fc8000f8ec0ff */
[----:B------:R-:W-:-:S13]  /*4670*/  ISETP.NE.AND P0, PT, R0, UR4, PT ;  /* 0x0000000400007c0c */ /* 0x000fda000bf05270 */
[----:B------:R-:W-:Y:S05]  /*4680*/  @P0 BRA `(.L_x_87) ;  /* 0x00000000003c0947 */ /* 0x000fea0003800000 */
[----:B------:R-:W1:Y:S01]  /*4690*/  S2R R2, SR_LANEID ;  /* 0x0000000000027919 */ /* 0x000e620000000000 */
[----:B------:R-:W-:Y:S01]  /*46a0*/  ULOP3.LUT UR5, URZ, UR5, URZ, 0x33, !UPT ;  /* 0x00000005ff057292 */ /* 0x000fe2000f8e33ff */
[----:B------:R-:W-:Y:S01]  /*46b0*/  LOP3.LUT R4, RZ, UR4, RZ, 0x33, !PT ;  /* 0x00000004ff047c12 */ /* 0x000fe2000f8e33ff */
[----:B------:R-:W-:Y:S02]  /*46c0*/  VOTEU.ANY UR4, UPT, PT ;  /* 0x0000000000047886 */ /* 0x000fe400038e0100 */
[----:B------:R-:W-:Y:S01]  /*46d0*/  UFLO.U32 UR4, UR4 ;  /* 0x00000004000472bd */ /* 0x000fe200080e0000 */
[----:B------:R-:W2:Y:S01]  /*46e0*/  REDUX UR6, R4 ;  /* 0x00000000040673c4 */ /* 0x000ea20000000000 */
[----:B------:R-:W-:-:S06]  /*46f0*/  IMAD.U32 R0, RZ, RZ, UR5 ;  /* 0x00000005ff007e24 */ /* 0x000fcc000f8e00ff */
[----:B------:R4:W-:Y:S01]  /*4700*/  UTCATOMSWS.AND URZ, UR5 ;  /* 0x0000000500ff79e3 */ /* 0x0009e20008000000 */
[----:B------:R-:W3:Y:S01]  /*4710*/  REDUX UR7, R0 ;  /* 0x00000000000773c4 */ /* 0x000ee20000000000 */
[----:B-1----:R-:W-:Y:S01]  /*4720*/  ISETP.EQ.U32.AND P0, PT, R2, UR4, PT ;  /* 0x0000000402007c0c */ /* 0x002fe2000bf02070 */
[----:B--2---:R-:W-:Y:S01]  /*4730*/  IMAD.U32 R2, RZ, RZ, UR6 ;  /* 0x00000006ff027e24 */ /* 0x004fe2000f8e00ff */
[----:B---3--:R-:W-:-:S11]  /*4740*/  MOV R3, UR7 ;  /* 0x0000000700037c02 */ /* 0x008fd60008000f00 */
[----:B------:R4:W-:Y:S04]  /*4750*/  @P0 ATOMS.AND RZ, [UR8+0x14], R3 ;  /* 0x00001403ffff098c */ /* 0x0009e8000a800008 */
[----:B------:R4:W-:Y:S01]  /*4760*/  @P0 ATOMS.AND RZ, [UR8+0x18], R2 ;  /* 0x00001802ffff098c */ /* 0x0009e2000a800008 */
[----:B------:R-:W-:Y:S05]  /*4770*/  BRA `(.L_x_88) ;  /* 0x0000000000147947 */ /* 0x000fea0003800000 */
.L_x_87:
[----:B------:R-:W-:Y:S02]  /*4780*/  MOV R2, 0x47a0 ;  /* 0x000047a000027802 */ /* 0x000fe40000000f00 */
[----:B---3-5:R-:W-:Y:S05]  /*4790*/  CALL.REL.NOINC `($__internal_0_$__cuda_sm10x_tcgen05_guardrail_trap_col_being_dealloced_not_returned_by_alloc) ;  /* 0x0000006800347944 */ /* 0x028fea0003c00000 */
[----:B------:R-:W-:Y:S05]  /*47a0*/  BRA `(.L_x_88) ;  /* 0x0000000000087947 */ /* 0x000fea0003800000 */
.L_x_86:
[----:B------:R-:W-:Y:S02]  /*47b0*/  MOV R2, 0x47d0 ;  /* 0x000047d000027802 */ /* 0x000fe40000000f00 */
[----:B---3-5:R-:W-:Y:S05]  /*47c0*/  CALL.REL.NOINC `($__internal_2_$__cuda_sm10x_tcgen05_guardrail_trap_unallocated_columns_being_dealloced) ;  /* 0x0000006800407944 */ /* 0x028fea0003c00000 */
.L_x_88:
[----:B------:R-:W-:Y:S01]  /*47d0*/  NOP ;  /* 0x0000000000007918 */ /* 0x000fe20000000000 */
[----:B----4-:R-:W-:Y:S05]  /*47e0*/  EXIT ;  /* 0x000000000000794d */ /* 0x010fea0003800000 */
.L_x_59:
[----:B------:R-:W-:-:S09]  /*47f0*/  UISETP.NE.OR UP0, UPT, UR20, 0x3, !UP4 ;  /* 0x000000031400788c */ /* 0x000fd2000e705670 */
[----:B------:R-:W-:Y:S05]  /*4800*/  BRA.U UP0, `(.L_x_89) ;  /* 0x0000001100f07547 */ /* 0x000fea000b800000 */
[----:B------:R-:W2:Y:S01]  /*4810*/  LDCU.64 UR4, c[0x0][0x888] ;  /* 0x00011100ff0477ac */ /* 0x000ea20008000a00 */
[----:B------:R-:W3:Y:S01]  /*4820*/  S2UR UR10, SR_CgaCtaId ;  /* 0x00000000000a79c3 */ /* 0x000ee20000008800 */
[----:B------:R-:W-:Y:S02]  /*4830*/  HFMA2 R9, -RZ, RZ, 0, 0 ;  /* 0x00000000ff097431 */ /* 0x000fe400000001ff */
[----:B------:R-:W-:Y:S01]  /*4840*/  IMAD.MOV.U32 R11, RZ, RZ, 0x1 ;  /* 0x00000001ff0b7424 */ /* 0x000fe200078e00ff */
[----:B------:R-:W4:Y:S01]  /*4850*/  LDCU UR37, c[0x0][0x370] ;  /* 0x00006e00ff2577ac */ /* 0x000f220008000800 */
[----:B------:R-:W-:Y:S01]  /*4860*/  IMAD.MOV.U32 R10, RZ, RZ, RZ ;  /* 0x000000ffff0a7224 */ /* 0x000fe200078e00ff */
[----:B------:R-:W-:Y:S01]  /*4870*/  MOV R3, 0x2000 ;  /* 0x0000200000037802 */ /* 0x000fe20000000f00 */
[----:B------:R-:W4:Y:S01]  /*4880*/  LDCU.128 UR48, c[0x0][0xb10] ;  /* 0x00016200ff3077ac */ /* 0x000f220008000c00 */
[----:B------:R-:W1:Y:S01]  /*4890*/  LDC.64 R12, c[0x0][0x348] ;  /* 0x0000d200ff0c7b82 */ /* 0x000e620000000a00 */
[----:B------:R-:W3:Y:S01]  /*48a0*/  LDCU UR31, c[0x0][0x374] ;  /* 0x00006e80ff1f77ac */ /* 0x000ee20008000800 */
[----:B------:R-:W3:Y:S01]  /*48b0*/  LDCU.64 UR38, c[0x0][0x890] ;  /* 0x00011200ff2677ac */ /* 0x000ee20008000a00 */
[----:B--2---:R-:W-:Y:S01]  /*48c0*/  UISETP.NE.U32.AND UP0, UPT, UR4, URZ, UPT ;  /* 0x000000ff0400728c */ /* 0x004fe2000bf05070 */
[----:B------:R-:W2:Y:S01]  /*48d0*/  LDCU UR15, c[0x0][0xb0c] ;  /* 0x00016180ff0f77ac */ /* 0x000ea20008000800 */
[----:B------:R-:W2:Y:S01]  /*48e0*/  LDCU UR57, c[0x0][0xb20] ;  /* 0x00016400ff3977ac */ /* 0x000ea20008000800 */
[----:B------:R-:W2:Y:S01]  /*48f0*/  LDCU UR4, c[0x0][0xb30] ;  /* 0x00016600ff0477ac */ /* 0x000ea20008000800 */
[----:B------:R-:W-:Y:S01]  /*4900*/  UMOV UR21, 0x400 ;  /* 0x0000040000157882 */ /* 0x000fe20000000000 */
[----:B----4-:R-:W-:-:S02]  /*4910*/  UIMAD.WIDE.U32 UR6, UR37, UR48, URZ ;  /* 0x00000030250672a5 */ /* 0x010fc4000f8e00ff */
[----:B---3--:R-:W-:Y:S02]  /*4920*/  UIMAD.WIDE.U32 UR8, UR31, UR51, URZ ;  /* 0x000000331f0872a5 */ /* 0x008fe4000f8e00ff */
[----:B------:R-:W-:Y:S02]  /*4930*/  ULEA UR21, UR10, UR21, 0x18 ;  /* 0x000000150a157291 */ /* 0x000fe4000f8ec0ff */
[----:B------:R-:W-:Y:S02]  /*4940*/  UISETP.NE.AND.EX UP6, UPT, UR5, URZ, UPT, UP0 ;  /* 0x000000ff0500728c */ /* 0x000fe4000bfc5300 */
[----:B------:R-:W-:Y:S02]  /*4950*/  UISETP.NE.AND UP0, UPT, UR45, 0x1, UPT ;  /* 0x000000012d00788c */ /* 0x000fe4000bf05270 */
[----:B------:R-:W-:Y:S02]  /*4960*/  UISETP.NE.U32.AND UP0, UPT, UR38, URZ, UPT ;  /* 0x000000ff2600728c */ /* 0x000fe4000bf05070 */
[----:B------:R-:W-:-:S02]  /*4970*/  UIADD3 UR46, UPT, UPT, UR21, 0x98, URZ ;  /* 0x00000098152e7890 */ /* 0x000fc4000fffe0ff */
[----:B------:R-:W-:Y:S02]  /*4980*/  UIADD3 UR41, UPT, UPT, UR21, 0x80, URZ ;  /* 0x0000008015297890 */ /* 0x000fe4000fffe0ff */
[----:B------:R-:W-:Y:S02]  /*4990*/  UIADD3 UR33, UPT, UPT, UR21, 0x88, URZ ;  /* 0x0000008815217890 */ /* 0x000fe4000fffe0ff */
[----:B------:R-:W-:Y:S01]  /*49a0*/  UIADD3 UR25, UPT, UPT, UR21, 0x90, URZ ;  /* 0x0000009015197890 */ /* 0x000fe2000fffe0ff */
[----:B------:R-:W-:Y:S01]  /*49b0*/  UMOV UR55, UR7 ;  /* 0x0000000700377c82 */ /* 0x000fe20008000000 */
[----:B------:R-:W-:Y:S01]  /*49c0*/  UMOV UR54, UR9 ;  /* 0x0000000900367c82 */ /* 0x000fe20008000000 */
[----:B------:R-:W-:Y:S02]  /*49d0*/  UISETP.GE.AND UP2, UPT, UR45, 0x1, UPT ;  /* 0x000000012d00788c */ /* 0x000fe4000bf46270 */
[----:B------:R-:W-:Y:S02]  /*49e0*/  UISETP.NE.AND.EX UP5, UPT, UR39, URZ, UPT, UP0 ;  /* 0x000000ff2700728c */ /* 0x000fe4000bfa5300 */
[----:B------:R-:W-:Y:S01]  /*49f0*/  UPLOP3.LUT UP3, UPT, UPT, UPT, UPT, 0x40, 0x4 ;  /* 0x000000000004789c */ /* 0x000fe20003f6e870 */
[----:B------:R-:W3:Y:S01]  /*4a00*/  LDCU.64 UR22, c[0x0][0xb28] ;  /* 0x00016500ff1677ac */ /* 0x000ee20008000a00 */
[----:B--2---:R-:W-:-:S02]  /*4a10*/  UISETP.NE.AND UP2, UPT, UR15, 0x1, UPT ;  /* 0x000000010f00788c */ /* 0x004fc4000bf45270 */
[----:B------:R-:W-:Y:S02]  /*4a20*/  UPRMT UR46, UR10, 0x654, UR46 ;  /* 0x000006540a2e7896 */ /* 0x000fe4000800002e */
[----:B------:R-:W-:Y:S02]  /*4a30*/  UPRMT UR53, UR10, 0x654, UR41 ;  /* 0x000006540a357896 */ /* 0x000fe40008000029 */
[----:B------:R-:W-:Y:S02]  /*4a40*/  UPRMT UR52, UR10, 0x654, UR33 ;  /* 0x000006540a347896 */ /* 0x000fe40008000021 */
[----:B------:R-:W-:Y:S02]  /*4a50*/  UPRMT UR47, UR10, 0x654, UR25 ;  /* 0x000006540a2f7896 */ /* 0x000fe40008000019 */
[----:B------:R-:W-:Y:S02]  /*4a60*/  USHF.R.U32.HI UR55, URZ, UR49, UR55 ;  /* 0x00000031ff377299 */ /* 0x000fe40008011637 */
[----:B------:R-:W-:-:S02]  /*4a70*/  USHF.R.U32.HI UR54, URZ, UR57, UR54 ;  /* 0x00000039ff367299 */ /* 0x000fc40008011636 */
[----:B------:R-:W-:Y:S02]  /*4a80*/  UISETP.NE.AND UP0, UPT, UR50, 0x1, UPT ;  /* 0x000000013200788c */ /* 0x000fe4000bf05270 */
[----:B-1----:R-:W-:-:S11]  /*4a90*/  UISETP.NE.AND UP4, UPT, UR4, 0x1, UPT ;  /* 0x000000010400788c */ /* 0x002fd6000bf85270 */
.L_x_100:
[C---:B------:R-:W-:Y:S02]  /*4aa0*/  LEA R8, R10.reuse, UR21, 0x3 ;  /* 0x000000150a087c11 */ /* 0x040fe4000f8e18ff */
[----:B------:R-:W-:Y:S02]  /*4ab0*/  SHF.L.U32 R5, R9, 0x1f, RZ ;  /* 0x0000001f09057819 */ /* 0x000fe400000006ff */
[----:B------:R-:W-:Y:S02]  /*4ac0*/  LEA R6, R10, UR21, 0x4 ;  /* 0x000000150a067c11 */ /* 0x000fe4000f8e20ff */
[----:B-1----:R-:W1:Y:S02]  /*4ad0*/  SYNCS.PHASECHK.TRANS64.TRYWAIT P0, [R8+URZ+0xd0], R5 ;  /* 0x0000d005080075a7 */ /* 0x002e6400080011ff */
[----:B-1----:R-:W-:Y:S05]  /*4ae0*/  @!P0 BRA `(.L_x_90) ;  /* 0x0000006000108947 */ /* 0x002fea0003800000 */
.L_x_191:
[----:B-1----:R-:W1:Y:S01]  /*4af0*/  LDS.128 R4, [R6+0x160] ;  /* 0x0001600006047984 */ /* 0x002e620000000c00 */
[----:B------:R-:W-:Y:S01]  /*4b00*/  UISETP.GE.AND UP0, UPT, UR45, 0x1, UPT ;  /* 0x000000012d00788c */ /* 0x000fe2000bf06270 */
[----:B------:R-:W-:Y:S01]  /*4b10*/  @!PT LDS RZ, [RZ] ;  /* 0x00000000fffff984 */ /* 0x000fe20000000800 */
[----:B------:R-:W-:Y:S01]  /*4b20*/  @!PT LDS RZ, [RZ] ;  /* 0x00000000fffff984 */ /* 0x000fe20000000800 */
[----:B------:R-:W-:Y:S01]  /*4b30*/  @!PT LDS RZ, [RZ] ;  /* 0x00000000fffff984 */ /* 0x000fe20000000800 */
[----:B------:R-:W-:Y:S01]  /*4b40*/  @!PT LDS RZ, [RZ] ;  /* 0x00000000fffff984 */ /* 0x000fe20000000800 */
[----:B------:R2:W-:Y:S06]  /*4b50*/  MEMBAR.ALL.CTA ;  /* 0x0000000000007992 */ /* 0x0005ec0000008000 */
[----:B--2---:R-:W2:Y:S01]  /*4b60*/  FENCE.VIEW.ASYNC.S ;  /* 0x00000000000073c6 */ /* 0x004ea20000000000 */
[----:B-1----:R-:W-:Y:S11]  /*4b70*/  LOP3.LUT P0, RZ, R6, 0x1, RZ, 0xc0, !PT ;  /* 0x0000000106ff7812 */ /* 0x002ff6000780c0ff */
[----:B------:R-:W-:Y:S02]  /*4b80*/  @!UPT UIADD3 URZ, UPT, UPT, URZ, URZ, URZ ;  /* 0x000000fffffff290 */ /* 0x000fe4000fffe0ff */
[----:B--2---:R-:W-:Y:S01]  /*4b90*/  VOTEU.ANY UP2, P0 ;  /* 0x0000000000ff7886 */ /* 0x004fe20000040100 */
[----:B------:R-:W-:Y:S11]  /*4ba0*/  PLOP3.LUT P0, PT, PT, PT, UP2, 0x80, 0x8 ;  /* 0x000000000008781c */ /* 0x000ff60003f0f028 */
[----:B------:R-:W-:Y:S02]  /*4bb0*/  @!UPT UIADD3 URZ, UPT, UPT, URZ, URZ, URZ ;  /* 0x000000fffffff290 */ /* 0x000fe4000fffe0ff */
[----:B------:R-:W-:Y:S02]  /*4bc0*/  @P0 SHF.R.U32.HI R0, RZ, 0x10, R5 ;  /* 0x00000010ff000819 */ /* 0x000fe40000011605 */
[----:B------:R-:W-:Y:S02]  /*4bd0*/  @P0 MOV R2, R4 ;  /* 0x0000000400020202 */ /* 0x000fe40000000f00 */
[----:B------:R-:W-:Y:S01]  /*4be0*/  @P0 R2UR UR4, R0 ;  /* 0x00000000000402ca */ /* 0x000fe200000e0000 */
[----:B------:R-:W-:Y:S01]  /*4bf0*/  VIADD R0, R8, 0xe0 ;  /* 0x000000e008007836 */ /* 0x000fe20000000000 */
[----:B------:R-:W-:Y:S02]  /*4c00*/  @P0 LOP3.LUT R4, R5, 0xffff, RZ, 0xc0, !PT ;  /* 0x0000ffff05040812 */ /* 0x000fe400078ec0ff */
[----:B------:R-:W-:Y:S02]  /*4c10*/  @P0 R2UR UR6, R2 ;  /* 0x00000000020602ca */ /* 0x000fe400000e0000 */
[----:B------:R-:W-:Y:S02]  /*4c20*/  PRMT R0, RZ, 0x654, R0 ;  /* 0x00000654ff007816 */ /* 0x000fe40000000000 */
[----:B------:R-:W-:Y:S02]  /*4c30*/  @P0 R2UR UR5, R4 ;  /* 0x00000000040502ca */ /* 0x000fe400000e0000 */
[----:B------:R1:W-:Y:S03]  /*4c40*/  SYNCS.ARRIVE.TRANS64.RED.A1T0 RZ, [R0+URZ], RZ ;  /* 0x000000ff00ff79a7 */ /* 0x0003e600081004ff */
[----:B------:R-:W-:Y:S04]  /*4c50*/  @UP2 UMOV UR29, UR4 ;  /* 0x00000004001d2c82 */ /* 0x000fe80008000000 */
[----:B------:R-:W-:Y:S04]  /*4c60*/  @UP2 UMOV UR14, UR6 ;  /* 0x00000006000e2c82 */ /* 0x000fe80008000000 */
[----:B------:R-:W-:Y:S01]  /*4c70*/  @UP2 UMOV UR13, UR5 ;  /* 0x00000005000d2c82 */ /* 0x000fe20008000000 */
[----:B------:R-:W-:Y:S05]  /*4c80*/  BRA.U !UP0, `(.L_x_91) ;  /* 0x0000000108c07547 */ /* 0x000fea000b800000 */
[----:B------:R-:W-:Y:S02]  /*4c90*/  UIMAD.WIDE.U32 UR16, UR13, UR51, URZ ;  /* 0x000000330d1072a5 */ /* 0x000fe4000f8e00ff */
[----:B------:R-:W-:Y:S02]  /*4ca0*/  UP2UR UR20, UPR, URZ, 0x4 ;  /* 0x00000004ff147883 */ /* 0x000fe40008000000 */
[----:B------:R-:W-:Y:S02]  /*4cb0*/  UISETP.NE.AND UP2, UPT, UR50, 0x1, UPT ;  /* 0x000000013200788c */ /* 0x000fe4000bf45270 */
[----:B------:R-:W-:Y:S02]  /*4cc0*/  UIMAD.WIDE.U32 UR18, UR14, UR48, URZ ;  /* 0x000000300e1272a5 */ /* 0x000fe4000f8e00ff */
[----:B------:R-:W-:Y:S02]  /*4cd0*/  USEL UR4, UR31, UR54, !UP2 ;  /* 0x000000361f047287 */ /* 0x000fe4000d000000 */
[----:B------:R-:W-:Y:S02]  /*4ce0*/  UISETP.NE.AND UP0, UPT, UR15, 0x1, UPT ;  /* 0x000000010f00788c */ /* 0x000fe4000bf05270 */
[----:B------:R-:W-:Y:S02]  /*4cf0*/  UP2UR UR24, UPR, URZ, 0x2 ;  /* 0x00000002ff187883 */ /* 0x000fe40008000000 */
[----:B------:R-:W-:Y:S02]  /*4d00*/  UISETP.NE.AND UP1, UPT, UR45, 0x1, UPT ;  /* 0x000000012d00788c */ /* 0x000fe4000bf25270 */
[----:B---3--:R-:W-:Y:S02]  /*4d10*/  UIMAD.WIDE.U32 UR8, UR4, UR22, URZ ;  /* 0x00000016040872a5 */ /* 0x008fe4000f8e00ff */
[----:B------:R-:W-:Y:S01]  /*4d20*/  USEL UR7, UR37, UR55, !UP0 ;  /* 0x0000003725077287 */ /* 0x000fe2000c000000 */
[----:B------:R-:W-:Y:S02]  /*4d30*/  UMOV UR5, UR17 ;  /* 0x0000001100057c82 */ /* 0x000fe40008000000 */
[----:B------:R-:W-:Y:S02]  /*4d40*/  USHF.R.U32.HI UR6, URZ, UR57, UR5 ;  /* 0x00000039ff067299 */ /* 0x000fe40008011605 */
[----:B------:R-:W-:Y:S02]  /*4d50*/  UIMAD.WIDE.U32 UR10, UR7, UR22, URZ ;  /* 0x00000016070a72a5 */ /* 0x000fe4000f8e00ff */
[----:B------:R-:W-:Y:S02]  /*4d60*/  USEL UR6, UR13, UR6, !UP2 ;  /* 0x000000060d067287 */ /* 0x000fe4000d000000 */
[----:B------:R-:W-:Y:S01]  /*4d70*/  UISETP.NE.AND UP2, UPT, UR20, URZ, UPT ;  /* 0x000000ff1400728c */ /* 0x000fe2000bf45270 */
[----:B------:R-:W-:Y:S02]  /*4d80*/  UMOV UR5, UR19 ;  /* 0x0000001300057c82 */ /* 0x000fe40008000000 */
[----:B------:R-:W-:Y:S03]  /*4d90*/  USHF.R.U32.HI UR12, URZ, UR49, UR5 ;  /* 0x00000031ff0c7299 */ /* 0x000fe60008011605 */
[----:B------:R-:W-:Y:S02]  /*4da0*/  UMOV UR5, UR9 ;  /* 0x0000000900057c82 */ /* 0x000fe40008000000 */
[----:B------:R-:W-:Y:S03]  /*4db0*/  @UP1 USHF.R.U32.HI UR4, URZ, UR23, UR5 ;  /* 0x00000017ff041299 */ /* 0x000fe60008011605 */
[----:B------:R-:W-:Y:S01]  /*4dc0*/  UMOV UR5, UR11 ;  /* 0x0000000b00057c82 */ /* 0x000fe20008000000 */
[----:B------:R-:W-:Y:S02]  /*4dd0*/  UIMAD UR4, UR45, UR4, URZ ;  /* 0x000000042d0472a4 */ /* 0x000fe4000f8e02ff */
[----:B------:R-:W-:Y:S02]  /*4de0*/  @UP1 USHF.R.U32.HI UR7, URZ, UR23, UR5 ;  /* 0x00000017ff071299 */ /* 0x000fe40008011605 */
[----:B------:R-:W-:Y:S02]  /*4df0*/  USEL UR5, UR14, UR12, !UP0 ;  /* 0x0000000c0e057287 */ /* 0x000fe4000c000000 */
[----:B------:R-:W-:Y:S02]  /*4e00*/  UIMAD.WIDE.U32 UR10, UR6, UR22, URZ ;  /* 0x00000016060a72a5 */ /* 0x000fe4000f8e00ff */
[----:B------:R-:W-:Y:S02]  /*4e10*/  UIMAD UR8, UR45, UR7, URZ ;  /* 0x000000072d0872a4 */ /* 0x000fe4000f8e02ff */
[----:B------:R-:W-:Y:S03]  /*4e20*/  UISETP.GE.AND UP0, UPT, UR6, UR4, UPT ;  /* 0x000000040600728c */ /* 0x000fe6000bf06270 */
[----:B------:R-:W-:Y:S01]  /*4e30*/  UMOV UR4, UR11 ;  /* 0x0000000b00047c82 */ /* 0x000fe20008000000 */
[----:B------:R-:W-:Y:S02]  /*4e40*/  UISETP.GE.OR UP0, UPT, UR5, UR8, UP0 ;  /* 0x000000080500728c */ /* 0x000fe40008706670 */
[----:B------:R-:W-:Y:S02]  /*4e50*/  USHF.R.U32.HI UR4, URZ, UR23, UR4 ;  /* 0x00000017ff047299 */ /* 0x000fe40008011604 */
[----:B------:R-:W-:Y:S02]  /*4e60*/  UIMAD.WIDE.U32 UR8, UR5, UR22, URZ ;  /* 0x00000016050872a5 */ /* 0x000fe4000f8e00ff */
[----:B------:R-:W-:Y:S04]  /*4e70*/  USEL UR10, UR6, UR4, !UP1 ;  /* 0x00000004060a7287 */ /* 0x000fe8000c800000 */
[----:B------:R-:W-:Y:S01]  /*4e80*/  UIADD3 UR11, UPT, UPT, -UR10, URZ, URZ ;  /* 0x000000ff0a0b7290 */ /* 0x000fe2000fffe1ff */
[----:B------:R-:W-:Y:S02]  /*4e90*/  @!UP0 UMOV UR4, UR9 ;  /* 0x0000000900048c82 */ /* 0x000fe40008000000 */
[----:B------:R-:W-:Y:S02]  /*4ea0*/  @!UP0 USHF.R.U32.HI UR4, URZ, UR23, UR4 ;  /* 0x00000017ff048299 */ /* 0x000fe40008011604 */
[----:B------:R-:W-:Y:S02]  /*4eb0*/  UIMAD UR8, UR45, UR11, UR6 ;  /* 0x0000000b2d0872a4 */ /* 0x000fe4000f8e0206 */
[----:B------:R-:W-:Y:S02]  /*4ec0*/  @!UP0 USEL UR4, UR5, UR4, !UP1 ;  /* 0x0000000405048287 */ /* 0x000fe4000c800000 */
[----:B------:R-:W-:Y:S02]  /*4ed0*/  UISETP.NE.AND UP1, UPT, UR24, URZ, UPT ;  /* 0x000000ff1800728c */ /* 0x000fe4000bf25270 */
[----:B------:R-:W-:Y:S02]  /*4ee0*/  @!UP0 UIMAD UR7, UR7, UR8, UR4 ;  /* 0x00000008070782a4 */ /* 0x000fe4000f8e0204 */
[----:B------:R-:W-:Y:S02]  /*4ef0*/  @!UP0 UIADD3 UR9, UPT, UPT, UR10, -UR4, URZ ;  /* 0x800000040a098290 */ /* 0x000fe4000fffe0ff */
[----:B------:R-:W-:Y:S02]  /*4f00*/  UIADD3 UR8, UPT, UPT, -UR6, URZ, URZ ;  /* 0x000000ff06087290 */ /* 0x000fe4000fffe1ff */
[----:B------:R-:W-:Y:S02]  /*4f10*/  UIADD3 UR4, UPT, UPT, -UR5, URZ, URZ ;  /* 0x000000ff05047290 */ /* 0x000fe4000fffe1ff */
[----:B------:R-:W-:Y:S03]  /*4f20*/  @!UP0 UIMAD UR6, UR9, UR45, UR5 ;  /* 0x0000002d090682a4 */ /* 0x000fe6000f8e0205 */
[----:B------:R-:W-:Y:S01]  /*4f30*/  @!UP0 UMOV UR5, UR7 ;  /* 0x0000000700058c82 */ /* 0x000fe20008000000 */
[----:B------:R-:W-:Y:S02]  /*4f40*/  UIMAD UR7, UR15, UR4, UR14 ;  /* 0x000000040f0772a4 */ /* 0x000fe4000f8e020e */
[----:B------:R-:W-:Y:S02]  /*4f50*/  UIMAD UR4, UR50, UR8, UR13 ;  /* 0x00000008320472a4 */ /* 0x000fe4000f8e020d */
[----:B------:R-:W-:Y:S02]  /*4f60*/  UIMAD UR14, UR5, UR15, UR7 ;  /* 0x0000000f050e72a4 */ /* 0x000fe4000f8e0207 */
[----:B------:R-:W-:Y:S11]  /*4f70*/  UIMAD UR13, UR6, UR50, UR4 ;  /* 0x00000032060d72a4 */ /* 0x000ff6000f8e0204 */
[----:B------:R-:W-:Y:S01]  /*4f80*/  @!UPT UIADD3 URZ, UPT, UPT, URZ, URZ, URZ ;  /* 0x000000fffffff290 */ /* 0x000fe2000fffe0ff */
.L_x_91:
[----:B------:R-:W2:Y:S01]  /*4f90*/  @!UP4 LDCU.128 UR8, c[0x0][0xb10] ;  /* 0x00016200ff08c7ac */ /* 0x000ea20008000c00 */
[----:B------:R-:W-:Y:S02]  /*4fa0*/  ISETP.NE.U32.AND P0, PT, RZ, UR38, PT ;  /* 0x00000026ff007c0c */ /* 0x000fe4000bf05070 */
[----:B------:R-:W-:Y:S02]  /*4fb0*/  SHF.L.U32 R4, R11, 0x1f, RZ ;  /* 0x0000001f0b047819 */ /* 0x000fe400000006ff */
[----:B------:R-:W-:Y:S01]  /*4fc0*/  ISETP.NE.AND.EX P0, PT, RZ, UR39, PT, P0 ;  /* 0x00000027ff007c0c */ /* 0x000fe2000bf05300 */
[----:B------:R-:W4:Y:S01]  /*4fd0*/  @!UP4 LDCU UR5, c[0x0][0xb0c] ;  /* 0x00016180ff05c7ac */ /* 0x000f220008000800 */
[----:B------:R-:W-:Y:S02]  /*4fe0*/  USHF.L.U32 UR42, UR30, 0x8, URZ ;  /* 0x000000081e2a7899 */ /* 0x000fe400080006ff */
[----:B------:R-:W-:Y:S02]  /*4ff0*/  USHF.L.U32 UR43, UR26, 0x6, URZ ;  /* 0x000000061a2b7899 */ /* 0x000fe400080006ff */
[----:B--2---:R-:W-:Y:S07]  /*5000*/  UIMAD.WIDE.U32 UR6, UR14, UR8, URZ ;  /* 0x000000080e0672a5 */ /* 0x004fee000f8e00ff */
[----:B------:R-:W-:Y:S01]  /*5010*/  @!UP4 UMOV UR4, UR7 ;  /* 0x000000070004cc82 */ /* 0x000fe20008000000 */
[----:B----4-:R-:W-:Y:S02]  /*5020*/  @!UP4 UISETP.NE.AND UP0, UPT, UR5, 0x1, UPT ;  /* 0x000000010500c88c */ /* 0x010fe4000bf05270 */
[----:B------:R-:W-:Y:S02]  /*5030*/  @!UP4 USHF.R.U32.HI UR4, URZ, UR9, UR4 ;  /* 0x00000009ff04c299 */ /* 0x000fe40008011604 */
[----:B------:R-:W-:Y:S02]  /*5040*/  UIMAD.WIDE.U32 UR6, UR13, UR11, URZ ;  /* 0x0000000b0d0672a5 */ /* 0x000fe4000f8e00ff */
[----:B------:R-:W-:Y:S02]  /*5050*/  @!UP4 USEL UR8, UR14, UR4, !UP0 ;  /* 0x000000040e08c287 */ /* 0x000fe4000c000000 */
[----:B------:R-:W-:Y:S03]  /*5060*/  @!UP4 UISETP.NE.AND UP0, UPT, UR10, 0x1, UPT ;  /* 0x000000010a00c88c */ /* 0x000fe6000bf05270 */
[----:B------:R-:W-:Y:S02]  /*5070*/  @!UP4 UMOV UR6, UR7 ;  /* 0x000000070006cc82 */ /* 0x000fe40008000000 */
[----:B------:R-:W2:Y:S02]  /*5080*/  @!UP4 LDCU UR4, c[0x0][0xb20] ;  /* 0x00016400ff04c7ac */ /* 0x000ea40008000800 */
[----:B--2---:R-:W-:Y:S04]  /*5090*/  @!UP4 USHF.R.U32.HI UR6, URZ, UR4, UR6 ;  /* 0x00000004ff06c299 */ /* 0x004fe80008011606 */
[----:B------:R-:W-:Y:S04]  /*50a0*/  @!UP4 USEL UR6, UR13, UR6, !UP0 ;  /* 0x000000060d06c287 */ /* 0x000fe8000c000000 */
[----:B------:R-:W-:Y:S02]  /*50b0*/  @!UP4 UIADD3 UR4, UPT, UPT, -UR8, UR6, URZ ;  /* 0x000000060804c290 */ /* 0x000fe4000fffe1ff */
[----:B------:R-:W-:Y:S02]  /*50c0*/  @!UP4 UIADD3 UR6, UPT, UPT, UR8, -UR6, URZ ;  /* 0x800000060806c290 */ /* 0x000fe4000fffe0ff */
[----:B------:R-:W-:Y:S02]  /*50d0*/  @!UP4 UIMAD UR14, UR4, UR5, UR14 ;  /* 0x00000005040ec2a4 */ /* 0x000fe4000f8e020e */
[----:B------:R-:W-:Y:S01]  /*50e0*/  @!UP4 UIMAD UR13, UR6, UR10, UR13 ;  /* 0x0000000a060dc2a4 */ /* 0x000fe2000f8e020d */
[----:B------:R-:W-:Y:S11]  /*50f0*/  BRA.U UP3, `(.L_x_92) ;  /* 0x0000000103107547 */ /* 0x000ff6000b800000 */
[----:B-1----:R-:W-:Y:S04]  /*5100*/  MOV R0, UR56 ;  /* 0x0000003800007c02 */ /* 0x002fe80008000f00 */
[----:B------:R-:W-:Y:S04]  /*5110*/  SHF.L.U32 R5, R0, 0x1f, RZ ;  /* 0x0000001f00057819 */ /* 0x000fe800000006ff */
[----:B------:R-:W1:Y:S02]  /*5120*/  SYNCS.PHASECHK.TRANS64.TRYWAIT P1, [UR21+0xc8], R5 ;  /* 0x0000c805ff0075a7 */ /* 0x000e640008021115 */
[----:B-1----:R-:W-:Y:S05]  /*5130*/  @!P1 BRA `(.L_x_93) ;  /* 0x0000005800909947 */ /* 0x002fea0003800000 */
.L_x_92:
[----:B------:R-:W-:Y:S05]  /*5140*/  BRA.U !UP5, `(.L_x_94) ;  /* 0x000000010d387547 */ /* 0x000fea000b800000 */
[----:B------:R-:W-:Y:S01]  /*5150*/  UPLOP3.LUT UP1, UPT, UPT, UPT, UP6, 0x80, 0x8 ;  /* 0x000000000008789c */ /* 0x000fe20003f2f060 */
[----:B-1----:R-:W-:Y:S01]  /*5160*/  HFMA2 R0, -RZ, RZ, 0, 5.9604644775390625e-08 ;  /* 0x00000001ff007431 */ /* 0x002fe200000001ff */
[----:B------:R-:W1:Y:S01]  /*5170*/  LDCU.64 UR8, c[0x0][0x358] ;  /* 0x00006b00ff0877ac */ /* 0x000e620008000a00 */
[----:B------:R-:W-:Y:S03]  /*5180*/  IMAD.MOV.U32 R80, RZ, RZ, 0x1 ;  /* 0x00000001ff507424 */ /* 0x000fe600078e00ff */
[----:B------:R-:W-:Y:S05]  /*5190*/  PLOP3.LUT P1, PT, PT, PT, UP1, 0x80, 0x8 ;  /* 0x000000000008781c */ /* 0x000fea0003f2f018 */
[----:B------:R-:W2:Y:S01]  /*51a0*/  @UP1 LDCU.64 UR4, c[0x0][0x888] ;  /* 0x00011100ff0417ac */ /* 0x000ea20008000a00 */
[----:B------:R-:W-:Y:S07]  /*51b0*/  @UP1 UIMAD UR6, UR36, UR38, URZ ;  /* 0x00000026240612a4 */ /* 0x000fee000f8e02ff */
[----:B------:R-:W-:Y:S01]  /*51c0*/  @!P1 PRMT R80, R0, 0x7610, R80 ;  /* 0x0000761000509816 */ /* 0x000fe20000000050 */
[----:B--2---:R-:W-:Y:S06]  /*51d0*/  @UP1 UIMAD.WIDE UR4, UR6, 0x4, UR4 ;  /* 0x00000004060418a5 */ /* 0x004fec000f8e0204 */
[----:B------:R-:W-:Y:S01]  /*51e0*/  IMAD.U32 R6, RZ, RZ, UR4 ;  /* 0x00000004ff067e24 */ /* 0x000fe2000f8e00ff */
[----:B------:R-:W-:Y:S04]  /*51f0*/  MOV R7, UR5 ;  /* 0x0000000500077c02 */ /* 0x000fe80008000f00 */
[----:B------:R-:W2:Y:S01]  /*5200*/  @!UP1 LDCU UR4, c[0x0][0x880] ;  /* 0x00011000ff0497ac */ /* 0x000ea20008000800 */
[----:B-1---5:R4:W5:Y:S02]  /*5210*/  @P1 LDG.E R41, desc[UR8][R6.64] ;  /* 0x0000000806291981 */ /* 0x022964000c1e1900 */
[----:B--2-4-:R-:W-:Y:S07]  /*5220*/  @!P1 IMAD.U32 R41, RZ, RZ, UR4 ;  /* 0x00000004ff299e24 */ /* 0x014fee000f8e00ff */
.L_x_94:
[----:B-----5:R-:W-:Y:S01]  /*5230*/  @!P0 FSETP.EQ.AND P2, PT, R41, RZ, PT ;  /* 0x000000ff2900820b */ /* 0x020fe20003f42000 */
[----:B------:R-:W-:Y:S01]  /*5240*/  @!UPT UIADD3 URZ, UPT, UPT, URZ, URZ, URZ ;  /* 0x000000fffffff290 */ /* 0x000fe2000fffe0ff */
[----:B------:R-:W-:Y:S11]  /*5250*/  @!P0 BRA `(.L_x_95) ;  /* 0x0000000000148947 */ /* 0x000ff60003800000 */
[----:B------:R-:W-:Y:S02]  /*5260*/  LOP3.LUT P0, RZ, R80, 0xff, RZ, 0xc0, !PT ;  /* 0x000000ff50ff7812 */ /* 0x000fe4000780c0ff */
[----:B------:R-:W-:Y:S04]  /*5270*/  PLOP3.LUT P2, PT, PT, PT, UP1, 0x80, 0x8 ;  /* 0x000000000008781c */ /* 0x000fe80003f4f018 */
[----:B------:R-:W-:Y:S07]  /*5280*/  PLOP3.LUT P2, PT, P2, PT, PT, 0x8, 0x80 ;  /* 0x000000000080781c */ /* 0x000fee000174e170 */
[----:B------:R-:W-:Y:S11]  /*5290*/  @P0 FSETP.EQ.AND P2, PT, R41, RZ, PT ;  /* 0x000000ff2900020b */ /* 0x000ff60003f42000 */
[----:B------:R-:W-:Y:S02]  /*52a0*/  @!UPT UIADD3 URZ, UPT, UPT, URZ, URZ, URZ ;  /* 0x000000fffffff290 */ /* 0x000fe4000fffe0ff */
.L_x_95:
[----:B------:R-:W2:Y:S01]  /*52b0*/  SYNCS.PHASECHK.TRANS64.TRYWAIT P0, [UR21+0xa0], R4 ;  /* 0x0000a004ff0075a7 */ /* 0x000ea20008001115 */
[----:B------:R-:W-:Y:S04]  /*52c0*/  ELECT P1, URZ, PT ;  /* 0x0000000000ff782f */ /* 0x000fe80003820000 */
[----:B------:R-:W-:Y:S01]  /*52d0*/  PLOP3.LUT P1, PT, P2, P1, PT, 0xf2, 0x2f ;  /* 0x00000000002f781c */ /* 0x000fe20001723e72 */
[----:B------:R-:W-:Y:S01]  /*52e0*/  @!UPT UIADD3 URZ, UPT, UPT, URZ, URZ, URZ ;  /* 0x000000fffffff290 */ /* 0x000fe2000fffe0ff */
[----:B--2---:R-:W-:Y:S11]  /*52f0*/  @!P0 BRA `(.L_x_96) ;  /* 0x0000005800388947 */ /* 0x004ff60003800000 */
.L_x_194:
[----:B------:R-:W-:Y:S01]  /*5300*/  @!P1 IADD3 R2, P0, PT, R12, 0x580, RZ ;  /* 0x000005800c029810 */ /* 0x000fe20007f1e0ff */
[----:B------:R-:W-:Y:S01]  /*5310*/  VOTEU.ALL UP0, P1 ;  /* 0x0000000000ff7886 */ /* 0x000fe20000800000 */
[----:B------:R-:W-:Y:S01]  /*5320*/  UMOV UR6, 0x0 ;  /* 0x0000000000067882 */ /* 0x000fe20000000000 */
[----:B------:R-:W-:Y:S01]  /*5330*/  UMOV UR7, 0x10000000 ;  /* 0x1000000000077882 */ /* 0x000fe20000000000 */
[----:B------:R-:W-:Y:S01]  /*5340*/  @!P1 R2UR UR5, R2 ;  /* 0x00000000020592ca */ /* 0x000fe200000e0000 */
[----:B-1----:R-:W-:Y:S01]  /*5350*/  @!P1 IMAD.X R0, RZ, RZ, R13, P0 ;  /* 0x000000ffff009224 */ /* 0x002fe200000e060d */
[----:B------:R-:W-:Y:S02]  /*5360*/  @!UP0 UIADD3 UR40, UPT, UPT, UR21, 0x200, URZ ;  /* 0x0000020015288890 */ /* 0x000fe4000fffe0ff */
[----:B------:R-:W-:Y:S02]  /*5370*/  @!UP0 UIADD3 UR10, UPT, UPT, UR42, 0x80, URZ ;  /* 0x000000802a0a8890 */ /* 0x000fe4000fffe0ff */
[----:B------:R-:W-:Y:S01]  /*5380*/  @!P1 R2UR UR4, R0 ;  /* 0x00000000000492ca */ /* 0x000fe200000e0000 */
[----:B------:R-:W-:Y:S01]  /*5390*/  @!UP0 UIADD3 UR8, UPT, UPT, UR21, 0x1200, URZ ;  /* 0x0000120015088890 */ /* 0x000fe2000fffe0ff */
[----:B------:R-:W-:Y:S01]  /*53a0*/  @!P1 IMAD.MOV.U32 R0, RZ, RZ, 0x2000 ;  /* 0x00002000ff009424 */ /* 0x000fe200078e00ff */
[----:B------:R-:W-:Y:S01]  /*53b0*/  VOTEU.ALL UP0, P1 ;  /* 0x0000000000ff7886 */ /* 0x000fe20000800000 */
[----:B------:R-:W-:Y:S01]  /*53c0*/  UMOV UR44, UR36 ;  /* 0x00000024002c7c82 */ /* 0x000fe20008000000 */
[----:B------:R-:W-:Y:S01]  /*53d0*/  UMOV UR9, UR41 ;  /* 0x0000002900097c82 */ /* 0x000fe20008000000 */
[----:B------:R-:W-:Y:S01]  /*53e0*/  UMOV UR11, UR43 ;  /* 0x0000002b000b7c82 */ /* 0x000fe20008000000 */
[----:B------:R-:W-:Y:S01]  /*53f0*/  IMAD.U32 R6, RZ, RZ, UR5 ;  /* 0x00000005ff067e24 */ /* 0x000fe2000f8e00ff */
[----:B------:R-:W-:Y:S05]  /*5400*/  UMOV UR12, UR36 ;  /* 0x00000024000c7c82 */ /* 0x000fea0008000000 */
[----:B------:R-:W-:Y:S01]  /*5410*/  IMAD.U32 R7, RZ, RZ, UR4 ;  /* 0x00000004ff077e24 */ /* 0x000fe2000f8e00ff */
[----:B------:R-:W-:Y:S04]  /*5420*/  @!P1 R2UR UR4, R6 ;  /* 0x00000000060492ca */ /* 0x000fe800000e0000 */
[----:B------:R-:W-:Y:S11]  /*5430*/  @!P1 R2UR UR5, R7 ;  /* 0x00000000070592ca */ /* 0x000ff600000e0000 */
[----:B------:R-:W-:Y:S02]  /*5440*/  @!UPT UIADD3 URZ, UPT, UPT, URZ, URZ, URZ ;  /* 0x000000fffffff290 */ /* 0x000fe4000fffe0ff */
[----:B------:R1:W-:Y:S01]  /*5450*/  @!UP0 UTMALDG.3D [UR40], [UR4], desc[UR6] ;  /* 0x00000628040085b4 */ /* 0x0003e20008011000 */
[----:B------:R-:W-:Y:S05]  /*5460*/  VOTEU.ALL UP0, P1 ;  /* 0x0000000000ff7886 */ /* 0x000fea0000800000 */
[----:B------:R1:W-:Y:S01]  /*5470*/  @!UP0 UTMALDG.3D [UR8], [UR4], desc[UR6] ;  /* 0x00000608040085b4 */ /* 0x0003e20008011000 */
[----:B------:R1:W-:Y:S01]  /*5480*/  @!P1 SYNCS.ARRIVE.TRANS64.RED.A0TR RZ, [UR21+0x80], R0 ;  /* 0x00008000ffff99a7 */ /* 0x0003e20008300415 */
[----:B------:R-:W-:Y:S01]  /*5490*/  SYNCS.ARRIVE.TRANS64.RED.A1T0 RZ, [UR53], RZ ;  /* 0x000000ffffff79a7 */ /* 0x000fe20008100435 */
[----:B------:R-:W2:Y:S02]  /*54a0*/  SYNCS.PHASECHK.TRANS64.TRYWAIT P0, [UR21+0xa8], R4 ;  /* 0x0000a804ff0075a7 */ /* 0x000ea40008001115 */
[----:B-12---:R-:W-:Y:S05]  /*54b0*/  @!P0 BRA `(.L_x_97) ;  /* 0x0000005400e08947 */ /* 0x006fea0003800000 */
.L_x_196:
[----:B------:R-:W-:Y:S01]  /*54c0*/  @!P1 IADD3 R2, P0, PT, R12, 0x580, RZ ;  /* 0x000005800c029810 */ /* 0x000fe20007f1e0ff */
[----:B------:R-:W-:Y:S01]  /*54d0*/  VOTEU.ALL UP0, P1 ;  /* 0x0000000000ff7886 */ /* 0x000fe20000800000 */
[----:B------:R-:W-:Y:S01]  /*54e0*/  UMOV UR6, 0x0 ;  /* 0x0000000000067882 */ /* 0x000fe20000000000 */
[----:B------:R-:W-:Y:S01]  /*54f0*/  UMOV UR7, 0x10000000 ;  /* 0x1000000000077882 */ /* 0x000fe20000000000 */
[----:B------:R-:W-:Y:S01]  /*5500*/  @!P1 R2UR UR5, R2 ;  /* 0x00000000020592ca */ /* 0x000fe200000e0000 */
[----:B------:R-:W-:Y:S01]  /*5510*/  @!P1 IMAD.X R0, RZ, RZ, R13, P0 ;  /* 0x000000ffff009224 */ /* 0x000fe200000e060d */
[----:B------:R-:W-:Y:S02]  /*5520*/  @!UP0 UIADD3 UR34, UPT, UPT, UR42, 0x20, URZ ;  /* 0x000000202a228890 */ /* 0x000fe4000fffe0ff */
[----:B------:R-:W-:Y:S02]  /*5530*/  @!UP0 UIADD3 UR32, UPT, UPT, UR21, 0x2200, URZ ;  /* 0x0000220015208890 */ /* 0x000fe4000fffe0ff */
[----:B------:R-:W-:Y:S01]  /*5540*/  @!P1 R2UR UR4, R0 ;  /* 0x00000000000492ca */ /* 0x000fe200000e0000 */
[----:B------:R-:W-:Y:S01]  /*5550*/  @!UP0 UIADD3 UR10, UPT, UPT, UR42, 0xa0, URZ ;  /* 0x000000a02a0a8890 */ /* 0x000fe2000fffe0ff */
[----:B------:R-:W-:Y:S01]  /*5560*/  @!P1 IMAD.MOV.U32 R0, RZ, RZ, 0x2000 ;  /* 0x00002000ff009424 */ /* 0x000fe200078e00ff */
[----:B------:R-:W-:Y:S01]  /*5570*/  @!UP0 UIADD3 UR8, UPT, UPT, UR21, 0x3200, URZ ;  /* 0x0000320015088890 */ /* 0x000fe2000fffe0ff */
[----:B------:R-:W-:Y:S01]  /*5580*/  VOTEU.ALL UP0, P1 ;  /* 0x0000000000ff7886 */ /* 0x000fe20000800000 */
[----:B------:R-:W-:Y:S02]  /*5590*/  UMOV UR35, UR43 ;  /* 0x0000002b00237c82 */ /* 0x000fe40008000000 */
[----:B------:R-:W-:Y:S01]  /*55a0*/  IMAD.U32 R6, RZ, RZ, UR5 ;  /* 0x00000005ff067e24 */ /* 0x000fe2000f8e00ff */
[----:B------:R-:W-:Y:S01]  /*55b0*/  UMOV UR9, UR33 ;  /* 0x0000002100097c82 */ /* 0x000fe20008000000 */
[----:B------:R-:W-:Y:S01]  /*55c0*/  UMOV UR11, UR43 ;  /* 0x0000002b000b7c82 */ /* 0x000fe20008000000 */
[----:B------:R-:W-:Y:S03]  /*55d0*/  UMOV UR12, UR36 ;  /* 0x00000024000c7c82 */ /* 0x000fe60008000000 */
        /* <DEDUP_REMOVED lines=9> */
[----:B------:R-:W4:Y:S02]  /*5670*/  SYNCS.PHASECHK.TRANS64.TRYWAIT P0, [UR21+0xb0], R4 ;  /* 0x0000b004ff0075a7 */ /* 0x000f240008001115 */
[----:B--2-4-:R-:W-:Y:S05]  /*5680*/  @!P0 BRA `(.L_x_98) ;  /* 0x0000005400848947 */ /* 0x014fea0003800000 */
.L_x_198:
[----:B------:R-:W-:Y:S01]  /*5690*/  @!P1 IADD3 R2, P0, PT, R12, 0x580, RZ ;  /* 0x000005800c029810 */ /* 0x000fe20007f1e0ff */
[----:B------:R-:W-:Y:S01]  /*56a0*/  VOTEU.ALL UP0, P1 ;  /* 0x0000000000ff7886 */ /* 0x000fe20000800000 */
[----:B------:R-:W-:Y:S01]  /*56b0*/  UMOV UR6, 0x0 ;  /* 0x0000000000067882 */ /* 0x000fe20000000000 */
[----:B------:R-:W-:Y:S01]  /*56c0*/  UMOV UR7, 0x10000000 ;  /* 0x1000000000077882 */ /* 0x000fe20000000000 */
[----:B------:R-:W-:Y:S01]  /*56d0*/  @!P1 R2UR UR5, R2 ;  /* 0x00000000020592ca */ /* 0x000fe200000e0000 */
[----:B------:R-:W-:Y:S01]  /*56e0*/  @!P1 IMAD.X R0, RZ, RZ, R13, P0 ;  /* 0x000000ffff009224 */ /* 0x000fe200000e060d */
[----:B------:R-:W-:Y:S01]  /*56f0*/  @!UP0 UIADD3 UR26, UPT, UPT, UR42, 0x40, URZ ;  /* 0x000000402a1a8890 */ /* 0x000fe2000fffe0ff */
[----:B------:R-:W-:Y:S01]  /*5700*/  VIADD R10, R10, 0x1 ;  /* 0x000000010a0a7836 */ /* 0x000fe20000000000 */
        /* <DEDUP_REMOVED lines=10> */
[----:B------:R-:W-:Y:S01]  /*57b0*/  UMOV UR11, UR43 ;  /* 0x0000002b000b7c82 */ /* 0x000fe20008000000 */
[----:B------:R-:W-:Y:S02]  /*57c0*/  UMOV UR12, UR36 ;  /* 0x00000024000c7c82 */ /* 0x000fe40008000000 */
        /* <DEDUP_REMOVED lines=11> */
.L_x_200:
[----:B------:R-:W-:Y:S01]  /*5880*/  UPLOP3.LUT UP3, UPT, UPT, UPT, UPT, 0x80, 0x8 ;  /* 0x000000000008789c */ /* 0x000fe20003f6f070 */
[----:B------:R-:W-:Y:S01]  /*5890*/  @!P1 IADD3 R2, P0, PT, R12, 0x580, RZ ;  /* 0x000005800c029810 */ /* 0x000fe20007f1e0ff */
[----:B------:R-:W-:Y:S01]  /*58a0*/  UMOV UR6, 0x0 ;  /* 0x0000000000067882 */ /* 0x000fe20000000000 */
[----:B------:R-:W-:Y:S01]  /*58b0*/  UMOV UR7, 0x10000000 ;  /* 0x1000000000077882 */ /* 0x000fe20000000000 */
[----:B------:R-:W-:Y:S01]  /*58c0*/  VOTEU.ALL UP0, P1 ;  /* 0x0000000000ff7886 */ /* 0x000fe20000800000 */
[----:B------:R-:W-:Y:S01]  /*58d0*/  @!P1 R2UR UR5, R2 ;  /* 0x00000000020592ca */ /* 0x000fe200000e0000 */
[----:B------:R-:W-:Y:S01]  /*58e0*/  @!P1 IMAD.X R0, RZ, RZ, R13, P0 ;  /* 0x000000ffff009224 */ /* 0x000fe200000e060d */
[----:B------:R-:W-:Y:S01]  /*58f0*/  UMOV UR19, UR43 ;  /* 0x0000002b00137c82 */ /* 0x000fe20008000000 */
[----:B------:R-:W-:Y:S01]  /*5900*/  UMOV UR20, UR36 ;  /* 0x0000002400147c82 */ /* 0x000fe20008000000 */
[----:B------:R-:W-:Y:S01]  /*5910*/  @!UP0 UIADD3 UR18, UPT, UPT, UR42, 0x60, URZ ;  /* 0x000000602a128890 */ /* 0x000fe2000fffe0ff */
[----:B------:R-:W-:Y:S01]  /*5920*/  R2UR UR26, R82 ;  /* 0x00000000521a72ca */ /* 0x000fe200000e0000 */
[----:B------:R-:W-:Y:S01]  /*5930*/  @!UP0 UIADD3 UR16, UPT, UPT, UR21, 0x6200, URZ ;  /* 0x0000620015108890 */ /* 0x000fe2000fffe0ff */
[----:B------:R-:W-:Y:S01]  /*5940*/  @!P1 R2UR UR4, R0 ;  /* 0x00000000000492ca */ /* 0x000fe200000e0000 */
[----:B------:R-:W-:Y:S01]  /*5950*/  @!UP0 UIADD3 UR17, UPT, UPT, UR21, 0x98, URZ ;  /* 0x0000009815118890 */ /* 0x000fe2000fffe0ff */
[----:B------:R-:W-:Y:S01]  /*5960*/  R2UR UR24, R83 ;  /* 0x00000000531872ca */ /* 0x000fe200000e0000 */
[----:B------:R-:W-:Y:S01]  /*5970*/  @!UP0 UIADD3 UR10, UPT, UPT, UR42, 0xe0, URZ ;  /* 0x000000e02a0a8890 */ /* 0x000fe2000fffe0ff */
[----:B------:R-:W-:Y:S01]  /*5980*/  ISETP.NE.AND P0, PT, R10, 0x2, PT ;  /* 0x000000020a00780c */ /* 0x000fe20003f05270 */
[----:B------:R-:W-:Y:S01]  /*5990*/  @!UP0 UIADD3 UR8, UPT, UPT, UR21, 0x7200, URZ ;  /* 0x0000720015088890 */ /* 0x000fe2000fffe0ff */
[----:B-1----:R-:W-:Y:S01]  /*59a0*/  IMAD.U32 R4, RZ, RZ, UR5 ;  /* 0x00000005ff047e24 */ /* 0x002fe2000f8e00ff */
[----:B------:R-:W-:Y:S01]  /*59b0*/  VOTEU.ALL UP0, P1 ;  /* 0x0000000000ff7886 */ /* 0x000fe20000800000 */
[----:B------:R-:W-:Y:S01]  /*59c0*/  UMOV UR11, UR43 ;  /* 0x0000002b000b7c82 */ /* 0x000fe20008000000 */
[----:B------:R-:W-:Y:S01]  /*59d0*/  UMOV UR12, UR36 ;  /* 0x00000024000c7c82 */ /* 0x000fe20008000000 */
[----:B------:R-:W-:Y:S01]  /*59e0*/  UMOV UR9, UR17 ;  /* 0x0000001100097c82 */ /* 0x000fe20008000000 */
[----:B------:R-:W-:Y:S01]  /*59f0*/  SEL R0, RZ, 0x1, P0 ;  /* 0x00000001ff007807 */ /* 0x000fe20000000000 */
[----:B------:R-:W-:Y:S01]  /*5a00*/  UIADD3 UR30, UPT, UPT, UR13, UR26, URZ ;  /* 0x0000001a0d1e7290 */ /* 0x000fe2000fffe0ff */
[----:B------:R-:W-:Y:S01]  /*5a10*/  IMAD.U32 R5, RZ, RZ, UR4 ;  /* 0x00000004ff057e24 */ /* 0x000fe2000f8e00ff */
[----:B------:R-:W-:Y:S01]  /*5a20*/  @!P1 R2UR UR4, R4 ;  /* 0x00000000040492ca */ /* 0x000fe200000e0000 */
[----:B------:R-:W-:Y:S01]  /*5a30*/  UIADD3 UR26, UPT, UPT, UR14, UR24, URZ ;  /* 0x000000180e1a7290 */ /* 0x000fe2000fffe0ff */
[----:B------:R-:W-:Y:S01]  /*5a40*/  LOP3.LUT R9, R9, R0, RZ, 0x3c, !PT ;  /* 0x0000000009097212 */ /* 0x000fe200078e3cff */
[----:B------:R-:W-:Y:S01]  /*5a50*/  UMOV UR36, UR29 ;  /* 0x0000001d00247c82 */ /* 0x000fe20008000000 */
[----:B------:R-:W-:Y:S02]  /*5a60*/  @!P1 R2UR UR5, R5 ;  /* 0x00000000050592ca */ /* 0x000fe400000e0000 */
[----:B------:R-:W-:Y:S02]  /*5a70*/  LOP3.LUT R11, R11, 0x1, RZ, 0x3c, !PT ;  /* 0x000000010b0b7812 */ /* 0x000fe400078e3cff */
[----:B------:R-:W-:Y:S09]  /*5a80*/  SEL R10, R10, RZ, P0 ;  /* 0x000000ff0a0a7207 */ /* 0x000ff20000000000 */
[----:B------:R1:W-:Y:S01]  /*5a90*/  @!UP0 UTMALDG.3D [UR16], [UR4], desc[UR6] ;  /* 0x00000610040085b4 */ /* 0x0003e20008011000 */
[----:B------:R-:W-:Y:S05]  /*5aa0*/  VOTEU.ALL UP0, P1 ;  /* 0x0000000000ff7886 */ /* 0x000fea0000800000 */
[----:B------:R1:W-:Y:S01]  /*5ab0*/  @!UP0 UTMALDG.3D [UR8], [UR4], desc[UR6] ;  /* 0x00000608040085b4 */ /* 0x0003e20008011000 */
[----:B------:R1:W-:Y:S01]  /*5ac0*/  @!P1 SYNCS.ARRIVE.TRANS64.RED.A0TR RZ, [UR21+0x98], R3 ;  /* 0x00009803ffff99a7 */ /* 0x0003e20008300415 */
[----:B------:R-:W-:Y:S01]  /*5ad0*/  SYNCS.ARRIVE.TRANS64.RED.A1T0 RZ, [UR46], RZ ;  /* 0x000000ffffff79a7 */ /* 0x000fe2000810042e */
[----:B------:R-:W-:Y:S05]  /*5ae0*/  BRA.U UP2, `(.L_x_100) ;  /* 0xffffffed02ec7547 */ /* 0x000fea000b83ffff */
[----:B-1----:R-:W-:-:S04]  /*5af0*/  SHF.L.U32 R3, R11, 0x1f, RZ ;  /* 0x0000001f0b037819 */ /* 0x002fc800000006ff */
[----:B------:R-:W1:Y:S02]  /*5b00*/  SYNCS.PHASECHK.TRANS64.TRYWAIT P0, [UR21+0xa0], R3 ;  /* 0x0000a003ff0075a7 */ /* 0x000e640008001115 */
[----:B-1----:R-:W-:Y:S05]  /*5b10*/  @!P0 BRA `(.L_x_101) ;  /* 0x0000005000908947 */ /* 0x002fea0003800000 */
.L_x_202:
[----:B------:R-:W2:Y:S02]  /*5b20*/  SYNCS.PHASECHK.TRANS64.TRYWAIT P0, [UR21+0xa8], R3 ;  /* 0x0000a803ff0075a7 */ /* 0x000ea40008001115 */
[----:B--2---:R-:W-:Y:S05]  /*5b30*/  @!P0 BRA `(.L_x_102) ;  /* 0x0000005000a08947 */ /* 0x004fea0003800000 */
.L_x_204:
[----:B------:R-:W2:Y:S02]  /*5b40*/  SYNCS.PHASECHK.TRANS64.TRYWAIT P0, [UR21+0xb0], R3 ;  /* 0x0000b003ff0075a7 */ /* 0x000ea40008001115 */
[----:B--2---:R-:W-:Y:S05]  /*5b50*/  @!P0 BRA `(.L_x_103) ;  /* 0x0000005000b08947 */ /* 0x004fea0003800000 */
.L_x_206:
[----:B-1----:R-:W-:-:S07]  /*5b60*/  MOV R0, UR21 ;  /* 0x0000001500007c02 */ /* 0x002fce0008000f00 */
.L_x_104:
[----:B-1----:R-:W-:-:S04]  /*5b70*/  SHF.L.U32 R3, R11, 0x1f, RZ ;  /* 0x0000001f0b037819 */ /* 0x002fc800000006ff */
[----:B------:R1:W2:Y:S03]  /*5b80*/  SYNCS.PHASECHK.TRANS64.TRYWAIT P0, [R0+URZ+0xb8], R3 ;  /* 0x0000b803000075a7 */ /* 0x0002a600080011ff */
[----:B--2---:R-:W-:Y:S05]  /*5b90*/  @!P0 NANOSLEEP.SYNCS 0x989680 ;  /* 0x009896800000895d */ /* 0x004fea0003900000 */
[----:B------:R-:W2:Y:S02]  /*5ba0*/  @!P0 SYNCS.PHASECHK.TRANS64 P0, [R0+URZ+0xb8], R3 ;  /* 0x0000b803000085a7 */ /* 0x000ea400080010ff */
[----:B--23--:R-:W-:Y:S05]  /*5bb0*/  @P0 EXIT ;  /* 0x000000000000094d */ /* 0x00cfea0003800000 */
[----:B------:R-:W-:Y:S05]  /*5bc0*/  BRA `(.L_x_104) ;  /* 0xfffffffc00e87947 */ /* 0x000fea000383ffff */
.L_x_89:
[----:B------:R-:W-:-:S06]  /*5bd0*/  UISETP.GE.AND UP0, UPT, UR20, 0x4, UPT ;  /* 0x000000041400788c */ /* 0x000fcc000bf06270 */
[----:B------:R-:W-:-:S13]  /*5be0*/  PLOP3.LUT P0, PT, PT, PT, UP0, 0x80, 0x8 ;  /* 0x000000000008781c */ /* 0x000fda0003f0f008 */
[----:B-1----:R-:W-:Y:S05]  /*5bf0*/  @!P0 EXIT ;  /* 0x000000000000894d */ /* 0x002fea0003800000 */
[----:B------:R-:W1:Y:S08]  /*5c00*/  S2UR UR4, SR_CgaCtaId ;  /* 0x00000000000479c3 */ /* 0x000e700000008800 */
[----:B------:R-:W-:Y:S01]  /*5c10*/  BAR.SYNC.DEFER_BLOCKING 0x6, 0xa0 ;  /* 0x0182800000007b1d */ /* 0x000fe20000010000 */
[----:B------:R-:W-:Y:S01]  /*5c20*/  IMAD.SHL.U32 R3, R95, 0x20, RZ ;  /* 0x000000205f037824 */ /* 0x000fe200078e00ff */
[C---:B------:R-:W-:Y:S01]  /*5c30*/  SHF.L.U32 R4, R81.reuse, 0x15, RZ ;  /* 0x0000001551047819 */ /* 0x040fe200000006ff */
[----:B------:R-:W-:Y:S01]  /*5c40*/  IMAD.SHL.U32 R5, R81, 0x400, RZ ;  /* 0x0000040051057824 */ /* 0x000fe200078e00ff */
[C---:B------:R-:W-:Y:S01]  /*5c50*/  LOP3.LUT R96, R95.reuse, 0x60, RZ, 0xc0, !PT ;  /* 0x000000605f607812 */ /* 0x040fe200078ec0ff */
[----:B------:R-:W-:Y:S01]  /*5c60*/  IMAD.SHL.U32 R2, R95, 0x4, RZ ;  /* 0x000000045f027824 */ /* 0x000fe200078e00ff */
[----:B------:R-:W-:-:S02]  /*5c70*/  UMOV UR43, 0x400 ;  /* 0x00000400002b7882 */ /* 0x000fc40000000000 */
[----:B------:R-:W2:Y:S01]  /*5c80*/  LDC.64 R78, c[0x0][0x8b0] ;  /* 0x00022c00ff4e7b82 */ /* 0x000ea20000000a00 */
[----:B------:R-:W-:Y:S01]  /*5c90*/  LOP3.LUT R94, R3, 0xb20, RZ, 0xc0, !PT ;  /* 0x00000b20035e7812 */ /* 0x000fe200078ec0ff */
[----:B------:R-:W-:Y:S01]  /*5ca0*/  IMAD.U32 R37, R95, 0x10000, RZ ;  /* 0x000100005f257824 */ /* 0x000fe200078e00ff */
[----:B------:R-:W-:Y:S01]  /*5cb0*/  LOP3.LUT R3, R3, 0xc0, RZ, 0xc0, !PT ;  /* 0x000000c003037812 */ /* 0x000fe200078ec0ff */
[----:B------:R-:W-:Y:S01]  /*5cc0*/  HFMA2 R36, -RZ, RZ, 0, 0 ;  /* 0x00000000ff247431 */ /* 0x000fe200000001ff */
[----:B------:R-:W-:Y:S01]  /*5cd0*/  LOP3.LUT R94, R94, 0x400, R5, 0xf8, !PT ;  /* 0x000004005e5e7812 */ /* 0x000fe200078ef805 */
[----:B------:R-:W-:Y:S01]  /*5ce0*/  IMAD.MOV.U32 R91, RZ, RZ, 0x1 ;  /* 0x00000001ff5b7424 */ /* 0x000fe200078e00ff */
[----:B------:R-:W-:Y:S01]  /*5cf0*/  LOP3.LUT R3, R3, 0x18, R2, 0xf8, !PT ;  /* 0x0000001803037812 */ /* 0x000fe200078ef802 */
[----:B------:R-:W3:Y:S01]  /*5d00*/  LDC.64 R76, c[0x0][0x8a8] ;  /* 0x00022a00ff4c7b82 */ /* 0x000ee20000000a00 */
[----:B------:R-:W-:Y:S01]  /*5d10*/  LOP3.LUT R4, R4, 0x200000, RZ, 0xc0, !PT ;  /* 0x0020000004047812 */ /* 0x000fe200078ec0ff */
[----:B------:R-:W-:Y:S01]  /*5d20*/  IMAD.MOV.U32 R90, RZ, RZ, RZ ;  /* 0x000000ffff5a7224 */ /* 0x000fe200078e00ff */
[----:B------:R-:W-:Y:S01]  /*5d30*/  LOP3.LUT R94, R94, R3, RZ, 0xfc, !PT ;  /* 0x000000035e5e7212 */ /* 0x000fe200078efcff */
[----:B------:R-:W-:Y:S01]  /*5d40*/  IMAD.MOV.U32 R87, RZ, RZ, RZ ;  /* 0x000000ffff577224 */ /* 0x000fe200078e00ff */
[----:B------:R-:W-:Y:S01]  /*5d50*/  LOP3.LUT R93, R95, 0x2, RZ, 0xc0, !PT ;  /* 0x000000025f5d7812 */ /* 0x000fe200078ec0ff */
[----:B------:R-:W4:Y:S01]  /*5d60*/  LDCU UR59, c[0x0][0x370] ;  /* 0x00006e00ff3b77ac */ /* 0x000f220008000800 */
[----:B------:R-:W-:-:S02]  /*5d70*/  LOP3.LUT R37, R4, 0x400000, R37, 0xf8, !PT ;  /* 0x0040000004257812 */ /* 0x000fc400078ef825 */
[----:B------:R-:W-:Y:S01]  /*5d80*/  LOP3.LUT R95, R95, 0x4, RZ, 0xc0, !PT ;  /* 0x000000045f5f7812 */ /* 0x000fe200078ec0ff */
[----:B-1----:R-:W-:Y:S01]  /*5d90*/  ULEA UR43, UR4, UR43, 0x18 ;  /* 0x0000002b042b7291 */ /* 0x002fe2000f8ec0ff */
[----:B------:R-:W-:Y:S01]  /*5da0*/  MOV R89, RZ ;  /* 0x000000ff00597202 */ /* 0x000fe20000000f00 */
[----:B------:R-:W1:Y:S02]  /*5db0*/  LDCU UR42, c[0x0][0xb0c] ;  /* 0x00016180ff2a77ac */ /* 0x000e640008000800 */
[----:B------:R-:W-:Y:S01]  /*5dc0*/  UIADD3 UR4, UPT, UPT, UR43, 0x200, URZ ;  /* 0x000002002b047890 */ /* 0x000fe2000fffe0ff */
[----:B------:R-:W1:Y:S04]  /*5dd0*/  LDCU UR39, c[0x0][0xb30] ;  /* 0x00016600ff2777ac */ /* 0x000e680008000800 */
[----:B------:R-:W4:Y:S01]  /*5de0*/  LDS R0, [UR43+0x180] ;  /* 0x0001802bff007984 */ /* 0x000f220008000800 */
[----:B------:R-:W-:Y:S01]  /*5df0*/  MOV R85, UR4 ;  /* 0x0000000400557c02 */ /* 0x000fe20008000f00 */
[----:B------:R-:W1:Y:S04]  /*5e00*/  LDCU.64 UR56, c[0x0][0x888] ;  /* 0x00011100ff3877ac */ /* 0x000e680008000a00 */
[----:B------:R-:W-:Y:S01]  /*5e10*/  IMAD R94, R94, 0x2, R85 ;  /* 0x000000025e5e7824 */ /* 0x000fe200078e0255 */
[----:B------:R-:W1:Y:S03]  /*5e20*/  LDCU.64 UR40, c[0x0][0xb28] ;  /* 0x00016500ff2877ac */ /* 0x000e660008000a00 */
[--C-:B------:R-:W-:Y:S01]  /*5e30*/  IMAD R93, R93, -0x10, R94.reuse ;  /* 0xfffffff05d5d7824 */ /* 0x100fe200078e025e */
[----:B------:R-:W1:Y:S01]  /*5e40*/  LDCU.64 UR62, c[0x0][0x890] ;  /* 0x00011200ff3e77ac */ /* 0x000e620008000a00 */
[----:B------:R-:W-:Y:S01]  /*5e50*/  IMAD R92, R95, -0x10, R94 ;  /* 0xfffffff05f5c7824 */ /* 0x000fe200078e025e */
[----:B------:R-:W1:Y:S01]  /*5e60*/  LDCU.128 UR52, c[0x0][0xb10] ;  /* 0x00016200ff3477ac */ /* 0x000e620008000c00 */
[----:B------:R-:W1:Y:S01]  /*5e70*/  LDCU UR58, c[0x0][0x374] ;  /* 0x00006e80ff3a77ac */ /* 0x000e620008000800 */
[----:B------:R-:W-:Y:S01]  /*5e80*/  UMOV UR47, URZ ;  /* 0x000000ff002f7c82 */ /* 0x000fe20008000000 */
[----:B------:R-:W-:Y:S01]  /*5e90*/  UMOV UR46, URZ ;  /* 0x000000ff002e7c82 */ /* 0x000fe20008000000 */
[----:B-1234-:R-:W-:-:S07]  /*5ea0*/  IMAD.IADD R37, R0, 0x1, R37 ;  /* 0x0000000100257824 */ /* 0x01efce00078e0225 */
.L_x_148:
[----:B------:R-:W-:Y:S02]  /*5eb0*/  LEA R3, R87, UR43, 0x3 ;  /* 0x0000002b57037c11 */ /* 0x000fe4000f8e18ff */
[----:B------:R-:W-:Y:S02]  /*5ec0*/  SHF.L.U32 R0, R89, 0x1f, RZ ;  /* 0x0000001f59007819 */ /* 0x000fe400000006ff */
[----:B------:R-:W-:Y:S02]  /*5ed0*/  LEA R5, R87, UR43, 0x4 ;  /* 0x0000002b57057c11 */ /* 0x000fe4000f8e20ff */
[----:B-1----:R-:W1:Y:S02]  /*5ee0*/  SYNCS.PHASECHK.TRANS64.TRYWAIT P0, [R3+URZ+0xd0], R0 ;  /* 0x0000d000030075a7 */ /* 0x002e6400080011ff */
[----:B-12---:R-:W-:Y:S05]  /*5ef0*/  @!P0 BRA `(.L_x_105) ;  /* 0x0000004c00e08947 */ /* 0x006fea0003800000 */
.L_x_207:
[----:B------:R-:W2:Y:S01]  /*5f00*/  LDS.128 R4, [R5+0x160] ;  /* 0x0001600005047984 */ /* 0x000ea20000000c00 */
[----:B------:R-:W-:Y:S01]  /*5f10*/  UISETP.GE.AND UP0, UPT, UR45, 0x1, UPT ;  /* 0x000000012d00788c */ /* 0x000fe2000bf06270 */
[----:B------:R-:W-:Y:S01]  /*5f20*/  @!PT LDS RZ, [RZ] ;  /* 0x00000000fffff984 */ /* 0x000fe20000000800 */
[----:B------:R-:W-:Y:S01]  /*5f30*/  @!PT LDS RZ, [RZ] ;  /* 0x00000000fffff984 */ /* 0x000fe20000000800 */
[----:B------:R-:W-:Y:S01]  /*5f40*/  @!PT LDS RZ, [RZ] ;  /* 0x00000000fffff984 */ /* 0x000fe20000000800 */
[----:B------:R-:W-:Y:S01]  /*5f50*/  @!PT LDS RZ, [RZ] ;  /* 0x00000000fffff984 */ /* 0x000fe20000000800 */
[----:B------:R3:W-:Y:S06]  /*5f60*/  MEMBAR.ALL.CTA ;  /* 0x0000000000007992 */ /* 0x0007ec0000008000 */
[----:B---3--:R-:W3:Y:S01]  /*5f70*/  FENCE.VIEW.ASYNC.S ;  /* 0x00000000000073c6 */ /* 0x008ee20000000000 */
[----:B--2---:R-:W-:Y:S11]  /*5f80*/  LOP3.LUT P0, RZ, R6, 0x1, RZ, 0xc0, !PT ;  /* 0x0000000106ff7812 */ /* 0x004ff6000780c0ff */
[----:B------:R-:W-:Y:S02]  /*5f90*/  @!UPT UIADD3 URZ, UPT, UPT, URZ, URZ, URZ ;  /* 0x000000fffffff290 */ /* 0x000fe4000fffe0ff */
[----:B---3--:R-:W-:Y:S01]  /*5fa0*/  VOTEU.ANY UP1, P0 ;  /* 0x0000000000ff7886 */ /* 0x008fe20000020100 */
[----:B------:R-:W-:Y:S01]  /*5fb0*/  PLOP3.LUT P0, PT, PT, PT, UP1, 0x80, 0x8 ;  /* 0x000000000008781c */ /* 0x000fe20003f0f018 */
[----:B------:R-:W-:Y:S11]  /*5fc0*/  UP2UR UR61, UPR, URZ, 0x2 ;  /* 0x00000002ff3d7883 */ /* 0x000ff60008000000 */
[----:B------:R-:W-:Y:S01]  /*5fd0*/  @!UPT UIADD3 URZ, UPT, UPT, URZ, URZ, URZ ;  /* 0x000000fffffff290 */ /* 0x000fe2000fffe0ff */
[----:B-1----:R-:W-:Y:S02]  /*5fe0*/  @P0 SHF.R.U32.HI R0, RZ, 0x10, R5 ;  /* 0x00000010ff000819 */ /* 0x002fe40000011605 */
        /* <DEDUP_REMOVED lines=12> */
[----:B------:R-:W2:Y:S01]  /*60b0*/  LDCU UR12, c[0x0][0xb20] ;  /* 0x00016400ff0c77ac */ /* 0x000ea20008000800 */
[----:B------:R-:W-:Y:S02]  /*60c0*/  UIMAD.WIDE.U32 UR4, UR58, UR55, URZ ;  /* 0x000000373a0472a5 */ /* 0x000fe4000f8e00ff */
[----:B------:R-:W-:Y:S02]  /*60d0*/  UIMAD.WIDE.U32 UR6, UR59, UR52, URZ ;  /* 0x000000343b0672a5 */ /* 0x000fe4000f8e00ff */
[----:B------:R-:W-:Y:S02]  /*60e0*/  UISETP.NE.AND UP0, UPT, UR54, 0x1, UPT ;  /* 0x000000013600788c */ /* 0x000fe4000bf05270 */
[----:B------:R-:W-:Y:S02]  /*60f0*/  UIMAD.WIDE.U32 UR8, UR37, UR55, URZ ;  /* 0x00000037250872a5 */ /* 0x000fe4000f8e00ff */
[----:B------:R-:W-:Y:S02]  /*6100*/  UIMAD.WIDE.U32 UR10, UR38, UR52, URZ ;  /* 0x00000034260a72a5 */ /* 0x000fe4000f8e00ff */
[----:B------:R-:W-:Y:S02]  /*6110*/  UISETP.NE.AND UP1, UPT, UR42, 0x1, UPT ;  /* 0x000000012a00788c */ /* 0x000fe4000bf25270 */
[----:B------:R-:W-:Y:S01]  /*6120*/  UISETP.NE.AND UP2, UPT, UR45, 0x1, UPT ;  /* 0x000000012d00788c */ /* 0x000fe2000bf45270 */
[----:B------:R-:W-:Y:S02]  /*6130*/  UMOV UR4, UR5 ;  /* 0x0000000500047c82 */ /* 0x000fe40008000000 */
[----:B--2---:R-:W-:Y:S03]  /*6140*/  USHF.R.U32.HI UR5, URZ, UR12, UR4 ;  /* 0x0000000cff057299 */ /* 0x004fe60008011604 */
[----:B------:R-:W-:Y:S02]  /*6150*/  UMOV UR4, UR7 ;  /* 0x0000000700047c82 */ /* 0x000fe40008000000 */
[----:B------:R-:W-:Y:S02]  /*6160*/  USHF.R.U32.HI UR7, URZ, UR53, UR4 ;  /* 0x00000035ff077299 */ /* 0x000fe40008011604 */
[----:B------:R-:W-:Y:S02]  /*6170*/  USEL UR4, UR58, UR5, !UP0 ;  /* 0x000000053a047287 */ /* 0x000fe4000c000000 */
[----:B------:R-:W-:Y:S01]  /*6180*/  USEL UR7, UR59, UR7, !UP1 ;  /* 0x000000073b077287 */ /* 0x000fe2000c800000 */
[----:B------:R-:W-:Y:S01]  /*6190*/  UMOV UR5, UR9 ;  /* 0x0000000900057c82 */ /* 0x000fe20008000000 */
[----:B------:R-:W-:Y:S02]  /*61a0*/  UIMAD.WIDE.U32 UR8, UR4, UR40, URZ ;  /* 0x00000028040872a5 */ /* 0x000fe4000f8e00ff */
[----:B------:R-:W-:Y:S03]  /*61b0*/  USHF.R.U32.HI UR6, URZ, UR12, UR5 ;  /* 0x0000000cff067299 */ /* 0x000fe60008011605 */
[----:B------:R-:W-:Y:S01]  /*61c0*/  UMOV UR5, UR11 ;  /* 0x0000000b00057c82 */ /* 0x000fe20008000000 */
[----:B------:R-:W-:Y:S02]  /*61d0*/  UIMAD.WIDE.U32 UR10, UR7, UR40, URZ ;  /* 0x00000028070a72a5 */ /* 0x000fe4000f8e00ff */
[----:B------:R-:W-:Y:S02]  /*61e0*/  USHF.R.U32.HI UR12, URZ, UR53, UR5 ;  /* 0x00000035ff0c7299 */ /* 0x000fe40008011605 */
[----:B------:R-:W-:Y:S01]  /*61f0*/  USEL UR6, UR37, UR6, !UP0 ;  /* 0x0000000625067287 */ /* 0x000fe2000c000000 */
[----:B------:R-:W-:Y:S02]  /*6200*/  UMOV UR5, UR9 ;  /* 0x0000000900057c82 */ /* 0x000fe40008000000 */
[----:B------:R-:W-:Y:S01]  /*6210*/  UMOV UR10, UR11 ;  /* 0x0000000b000a7c82 */ /* 0x000fe20008000000 */
[----:B------:R-:W-:Y:S02]  /*6220*/  @UP2 USHF.R.U32.HI UR4, URZ, UR41, UR5 ;  /* 0x00000029ff042299 */ /* 0x000fe40008011605 */
[----:B------:R-:W-:Y:S02]  /*6230*/  @UP2 USHF.R.U32.HI UR7, URZ, UR41, UR10 ;  /* 0x00000029ff072299 */ /* 0x000fe4000801160a */
[----:B------:R-:W-:Y:S02]  /*6240*/  UIMAD UR4, UR45, UR4, URZ ;  /* 0x000000042d0472a4 */ /* 0x000fe4000f8e02ff */
[----:B------:R-:W-:Y:S02]  /*6250*/  UIMAD.WIDE.U32 UR10, UR6, UR40, URZ ;  /* 0x00000028060a72a5 */ /* 0x000fe4000f8e00ff */
[----:B------:R-:W-:Y:S02]  /*6260*/  USEL UR5, UR38, UR12, !UP1 ;  /* 0x0000000c26057287 */ /* 0x000fe4000c800000 */
[----:B------:R-:W-:Y:S02]  /*6270*/  UIMAD UR8, UR45, UR7, URZ ;  /* 0x000000072d0872a4 */ /* 0x000fe4000f8e02ff */
[----:B------:R-:W-:Y:S03]  /*6280*/  UISETP.GE.AND UP0, UPT, UR6, UR4, UPT ;  /* 0x000000040600728c */ /* 0x000fe6000bf06270 */
[----:B------:R-:W-:Y:S01]  /*6290*/  UMOV UR4, UR11 ;  /* 0x0000000b00047c82 */ /* 0x000fe20008000000 */
[----:B------:R-:W-:Y:S02]  /*62a0*/  UISETP.GE.OR UP0, UPT, UR5, UR8, UP0 ;  /* 0x000000080500728c */ /* 0x000fe40008706670 */
[----:B------:R-:W-:Y:S02]  /*62b0*/  USHF.R.U32.HI UR4, URZ, UR41, UR4 ;  /* 0x00000029ff047299 */ /* 0x000fe40008011604 */
[----:B------:R-:W-:Y:S02]  /*62c0*/  UIMAD.WIDE.U32 UR8, UR5, UR40, URZ ;  /* 0x00000028050872a5 */ /* 0x000fe4000f8e00ff */
[----:B------:R-:W-:Y:S02]  /*62d0*/  USEL UR11, UR6, UR4, !UP2 ;  /* 0x00000004060b7287 */ /* 0x000fe4000d000000 */
[----:B------:R-:W-:Y:S02]  /*62e0*/  UIADD3 UR8, UPT, UPT, -UR5, URZ, URZ ;  /* 0x000000ff05087290 */ /* 0x000fe4000fffe1ff */
[----:B------:R-:W-:Y:S01]  /*62f0*/  UIADD3 UR10, UPT, UPT, -UR11, URZ, URZ ;  /* 0x000000ff0b0a7290 */ /* 0x000fe2000fffe1ff */
[----:B------:R-:W-:Y:S01]  /*6300*/  @!UP0 UMOV UR4, UR9 ;  /* 0x0000000900048c82 */ /* 0x000fe20008000000 */
[----:B------:R-:W-:Y:S02]  /*6310*/  UIADD3 UR9, UPT, UPT, -UR6, URZ, URZ ;  /* 0x000000ff06097290 */ /* 0x000fe4000fffe1ff */
[----:B------:R-:W-:Y:S02]  /*6320*/  @!UP0 USHF.R.U32.HI UR4, URZ, UR41, UR4 ;  /* 0x00000029ff048299 */ /* 0x000fe40008011604 */
[----:B------:R-:W-:Y:S02]  /*6330*/  UIMAD UR10, UR45, UR10, UR6 ;  /* 0x0000000a2d0a72a4 */ /* 0x000fe4000f8e0206 */
[----:B------:R-:W-:Y:S04]  /*6340*/  @!UP0 USEL UR4, UR5, UR4, !UP2 ;  /* 0x0000000405048287 */ /* 0x000fe8000d000000 */
[----:B------:R-:W-:Y:S02]  /*6350*/  @!UP0 UIMAD UR10, UR7, UR10, UR4 ;  /* 0x0000000a070a82a4 */ /* 0x000fe4000f8e0204 */
[----:B------:R-:W-:Y:S02]  /*6360*/  @!UP0 UIADD3 UR11, UPT, UPT, UR11, -UR4, URZ ;  /* 0x800000040b0b8290 */ /* 0x000fe4000fffe0ff */
[----:B------:R-:W-:Y:S02]  /*6370*/  UIMAD UR7, UR42, UR8, UR38 ;  /* 0x000000082a0772a4 */ /* 0x000fe4000f8e0226 */
[----:B------:R-:W-:Y:S02]  /*6380*/  @!UP0 UIMAD UR6, UR11, UR45, UR5 ;  /* 0x0000002d0b0682a4 */ /* 0x000fe4000f8e0205 */
[----:B------:R-:W-:Y:S01]  /*6390*/  UIMAD UR4, UR54, UR9, UR37 ;  /* 0x00000009360472a4 */ /* 0x000fe2000f8e0225 */
[----:B------:R-:W-:Y:S02]  /*63a0*/  @!UP0 UMOV UR5, UR10 ;  /* 0x0000000a00058c82 */ /* 0x000fe40008000000 */
[----:B------:R-:W-:Y:S02]  /*63b0*/  UIMAD UR38, UR5, UR42, UR7 ;  /* 0x0000002a052672a4 */ /* 0x000fe4000f8e0207 */
[----:B------:R-:W-:Y:S11]  /*63c0*/  UIMAD UR37, UR6, UR54, UR4 ;  /* 0x00000036062572a4 */ /* 0x000ff6000f8e0204 */
[----:B------:R-:W-:Y:S01]  /*63d0*/  @!UPT UIADD3 URZ, UPT, UPT, URZ, URZ, URZ ;  /* 0x000000fffffff290 */ /* 0x000fe2000fffe0ff */
.L_x_106:
[----:B------:R-:W-:Y:S01]  /*63e0*/  UISETP.NE.AND UP0, UPT, UR39, 0x1, UPT ;  /* 0x000000012700788c */ /* 0x000fe2000bf05270 */
[----:B------:R-:W-:Y:S01]  /*63f0*/  LOP3.LUT P0, RZ, R85, 0x1b0, RZ, 0xc0, !PT ;  /* 0x000001b055ff7812 */ /* 0x000fe2000780c0ff */
[----:B------:R-:W-:Y:S01]  /*6400*/  USHF.L.U32 UR50, UR26, 0x6, URZ ;  /* 0x000000061a327899 */ /* 0x000fe200080006ff */
[----:B------:R-:W-:Y:S01]  /*6410*/  BSSY.RECONVERGENT B6, `(.L_x_107) ;  /* 0x0000034000067945 */ /* 0x000fe20003800200 */
[----:B------:R-:W-:Y:S01]  /*6420*/  USHF.L.U32 UR49, UR30, 0x8, URZ ;  /* 0x000000081e317899 */ /* 0x000fe200080006ff */
[----:B------:R-:W-:Y:S06]  /*6430*/  IADD3 R87, PT, PT, R87, 0x1, RZ ;  /* 0x0000000157577810 */ /* 0x000fec0007ffe0ff */
[----:B------:R-:W2:Y:S01]  /*6440*/  @!UP0 LDCU.128 UR12, c[0x0][0xb10] ;  /* 0x00016200ff0c87ac */ /* 0x000ea20008000c00 */
[----:B------:R-:W3:Y:S01]  /*6450*/  @!UP0 LDCU UR5, c[0x0][0xb0c] ;  /* 0x00016180ff0587ac */ /* 0x000ee20008000800 */
[----:B------:R-:W4:Y:S01]  /*6460*/  @!UP0 LDCU UR10, c[0x0][0xb20] ;  /* 0x00016400ff0a87ac */ /* 0x000f220008000800 */
[----:B--2---:R-:W-:Y:S02]  /*6470*/  UIMAD.WIDE.U32 UR8, UR38, UR12, URZ ;  /* 0x0000000c260872a5 */ /* 0x004fe4000f8e00ff */
[----:B------:R-:W-:Y:S02]  /*6480*/  UIMAD.WIDE.U32 UR6, UR37, UR15, URZ ;  /* 0x0000000f250672a5 */ /* 0x000fe4000f8e00ff */
[----:B------:R-:W-:Y:S03]  /*6490*/  @!UP0 UISETP.NE.AND UP1, UPT, UR14, 0x1, UPT ;  /* 0x000000010e00888c */ /* 0x000fe6000bf25270 */
[----:B------:R-:W-:Y:S01]  /*64a0*/  @!UP0 UMOV UR4, UR9 ;  /* 0x0000000900048c82 */ /* 0x000fe20008000000 */
[----:B---3--:R-:W-:Y:S02]  /*64b0*/  @!UP0 UISETP.NE.AND UP2, UPT, UR5, 0x1, UPT ;  /* 0x000000010500888c */ /* 0x008fe4000bf45270 */
[----:B------:R-:W-:Y:S01]  /*64c0*/  @!UP0 USHF.R.U32.HI UR4, URZ, UR13, UR4 ;  /* 0x0000000dff048299 */ /* 0x000fe20008011604 */
[----:B------:R-:W-:Y:S02]  /*64d0*/  @!UP0 UMOV UR6, UR7 ;  /* 0x0000000700068c82 */ /* 0x000fe40008000000 */
[----:B----4-:R-:W-:Y:S02]  /*64e0*/  @!UP0 USHF.R.U32.HI UR6, URZ, UR10, UR6 ;  /* 0x0000000aff068299 */ /* 0x010fe40008011606 */
[----:B------:R-:W-:Y:S02]  /*64f0*/  @!UP0 USEL UR7, UR38, UR4, !UP2 ;  /* 0x0000000426078287 */ /* 0x000fe4000d000000 */
[----:B------:R-:W-:Y:S04]  /*6500*/  @!UP0 USEL UR6, UR37, UR6, !UP1 ;  /* 0x0000000625068287 */ /* 0x000fe8000c800000 */
[----:B------:R-:W-:Y:S02]  /*6510*/  @!UP0 UIADD3 UR4, UPT, UPT, -UR7, UR6, URZ ;  /* 0x0000000607048290 */ /* 0x000fe4000fffe1ff */
[----:B------:R-:W-:Y:S02]  /*6520*/  @!UP0 UIADD3 UR6, UPT, UPT, UR7, -UR6, URZ ;  /* 0x8000000607068290 */ /* 0x000fe4000fffe0ff */
[----:B------:R-:W-:Y:S02]  /*6530*/  @!UP0 UIMAD UR38, UR4, UR5, UR38 ;  /* 0x00000005042682a4 */ /* 0x000fe4000f8e0226 */
[----:B------:R-:W-:Y:S01]  /*6540*/  @!UP0 UIMAD UR37, UR6, UR14, UR37 ;  /* 0x0000000e062582a4 */ /* 0x000fe2000f8e0225 */
[----:B------:R-:W-:Y:S11]  /*6550*/  @!P0 BRA `(.L_x_108) ;  /* 0x00000000007c8947 */ /* 0x000ff60003800000 */
[----:B------:R-:W2:Y:S01]  /*6560*/  LDCU.64 UR8, c[0x4][0x80] ;  /* 0x01001000ff0877ac */ /* 0x000ea20008000a00 */
[----:B------:R-:W-:Y:S01]  /*6570*/  MOV R2, 0x0 ;  /* 0x0000000000027802 */ /* 0x000fe20000000f00 */
[----:B------:R-:W-:Y:S02]  /*6580*/  HFMA2 R12, -RZ, RZ, 0, 5.9604644775390625e-08 ;  /* 0x00000001ff0c7431 */ /* 0x000fe400000001ff */
[----:B------:R-:W-:Y:S01]  /*6590*/  IMAD.MOV.U32 R8, RZ, RZ, 0x70 ;  /* 0x00000070ff087424 */ /* 0x000fe200078e00ff */
[----:B------:R3:W4:Y:S01]  /*65a0*/  LDC.64 R14, c[0x4][R2] ;  /* 0x01000000020e7b82 */ /* 0x0007220000000a00 */
[----:B------:R-:W1:Y:S01]  /*65b0*/  LDCU.64 UR6, c[0x4][0x88] ;  /* 0x01001100ff0677ac */ /* 0x000e620008000a00 */
[----:B------:R-:W-:Y:S01]  /*65c0*/  IMAD.MOV.U32 R13, RZ, RZ, RZ ;  /* 0x000000ffff0d7224 */ /* 0x000fe200078e00ff */
[----:B------:R-:W1:Y:S01]  /*65d0*/  LDCU.64 UR4, c[0x4][0x8] ;  /* 0x01000100ff0477ac */ /* 0x000e620008000a00 */
[----:B--2---:R-:W-:Y:S01]  /*65e0*/  MOV R5, UR9 ;  /* 0x0000000900057c02 */ /* 0x004fe20008000f00 */
[----:B------:R-:W-:Y:S01]  /*65f0*/  IMAD.U32 R4, RZ, RZ, UR8 ;  /* 0x00000008ff047e24 */ /* 0x000fe2000f8e00ff */
[----:B-1----:R-:W-:Y:S01]  /*6600*/  MOV R7, UR7 ;  /* 0x0000000700077c02 */ /* 0x002fe20008000f00 */
[----:B------:R-:W-:Y:S01]  /*6610*/  IMAD.U32 R6, RZ, RZ, UR6 ;  /* 0x00000006ff067e24 */ /* 0x000fe2000f8e00ff */
[----:B------:R-:W-:Y:S01]  /*6620*/  MOV R11, UR5 ;  /* 0x00000005000b7c02 */ /* 0x000fe20008000f00 */
[----:B------:R-:W-:Y:S02]  /*6630*/  IMAD.U32 R10, RZ, RZ, UR4 ;  /* 0x00000004ff0a7e24 */ /* 0x000fe4000f8e00ff */
[----:B------:R-:W-:Y:S07]  /*6640*/  LEPC R20, `(.L_x_109) ;  /* 0x000000001014794e */ /* 0x000fee0000000000 */
[----:B---345:R-:W-:Y:S05]  /*6650*/  CALL.ABS.NOINC R14 ;  /* 0x000000000e007343 */ /* 0x038fea0003c00000 */
.L_x_109:
[----:B------:R-:W1:Y:S01]  /*6660*/  LDCU.64 UR8, c[0x4][0x80] ;  /* 0x01001000ff0877ac */ /* 0x000e620008000a00 */
[----:B------:R-:W2:Y:S01]  /*6670*/  LDC.64 R2, c[0x4][R2] ;  /* 0x0100000002027b82 */ /* 0x000ea20000000a00 */
[----:B------:R-:W-:Y:S02]  /*6680*/  HFMA2 R12, -RZ, RZ, 0, 5.9604644775390625e-08 ;  /* 0x00000001ff0c7431 */ /* 0x000fe400000001ff */
[----:B------:R-:W-:Y:S02]  /*6690*/  IMAD.MOV.U32 R8, RZ, RZ, 0x70 ;  /* 0x00000070ff087424 */ /* 0x000fe400078e00ff */
[----:B------:R-:W-:Y:S01]  /*66a0*/  IMAD.MOV.U32 R13, RZ, RZ, RZ ;  /* 0x000000ffff0d7224 */ /* 0x000fe200078e00ff */
[----:B------:R-:W3:Y:S01]  /*66b0*/  LDCU.64 UR6, c[0x4][0x88] ;  /* 0x01001100ff0677ac */ /* 0x000ee20008000a00 */
[----:B------:R-:W4:Y:S01]  /*66c0*/  LDCU.64 UR4, c[0x4][0x8] ;  /* 0x01000100ff0477ac */ /* 0x000f220008000a00 */
[----:B-1----:R-:W-:Y:S02]  /*66d0*/  MOV R4, UR8 ;  /* 0x0000000800047c02 */ /* 0x002fe40008000f00 */
[----:B------:R-:W-:Y:S02]  /*66e0*/  MOV R5, UR9 ;  /* 0x0000000900057c02 */ /* 0x000fe40008000f00 */
[----:B---3--:R-:W-:Y:S01]  /*66f0*/  MOV R7, UR7 ;  /* 0x0000000700077c02 */ /* 0x008fe20008000f00 */
[----:B------:R-:W-:Y:S01]  /*6700*/  IMAD.U32 R6, RZ, RZ, UR6 ;  /* 0x00000006ff067e24 */ /* 0x000fe2000f8e00ff */
[----:B----4-:R-:W-:Y:S01]  /*6710*/  MOV R11, UR5 ;  /* 0x00000005000b7c02 */ /* 0x010fe20008000f00 */
[----:B------:R-:W-:Y:S02]  /*6720*/  IMAD.U32 R10, RZ, RZ, UR4 ;  /* 0x00000004ff0a7e24 */ /* 0x000fe4000f8e00ff */
[----:B------:R-:W-:Y:S07]  /*6730*/  LEPC R20, `(.L_x_108) ;  /* 0x000000001014794e */ /* 0x000fee0000000000 */
[----:B--2---:R-:W-:Y:S05]  /*6740*/  CALL.ABS.NOINC R2 ;  /* 0x0000000002007343 */ /* 0x004fea0003c00000 */
.L_x_108:
[----:B------:R-:W-:Y:S05]  /*6750*/  BSYNC.RECONVERGENT B6 ;  /* 0x0000000000067941 */ /* 0x000fea0003800200 */
.L_x_107:
[----:B------:R-:W-:Y:S01]  /*6760*/  R2UR UR4, R84 ;  /* 0x00000000540472ca */ /* 0x000fe200000e0000 */
[----:B------:R-:W-:Y:S01]  /*6770*/  UISETP.NE.U32.AND UP0, UPT, UR62, URZ, UPT ;  /* 0x000000ff3e00728c */ /* 0x000fe2000bf05070 */
[----:B------:R-:W-:Y:S02]  /*6780*/  ISETP.NE.U32.AND P4, PT, R78, RZ, PT ;  /* 0x000000ff4e00720c */ /* 0x000fe40003f85070 */
[----:B------:R-:W-:Y:S01]  /*6790*/  ISETP.NE.U32.AND P2, PT, RZ, UR56, PT ;  /* 0x00000038ff007c0c */ /* 0x000fe2000bf45070 */
[----:B------:R-:W-:Y:S01]  /*67a0*/  UISETP.NE.AND.EX UP1, UPT, UR63, URZ, UPT, UP0 ;  /* 0x000000ff3f00728c */ /* 0x000fe2000bf25300 */
[----:B------:R-:W-:Y:S01]  /*67b0*/  ISETP.NE.AND.EX P4, PT, R79, RZ, PT, P4 ;  /* 0x000000ff4f00720c */ /* 0x000fe20003f85340 */
[----:B------:R-:W-:Y:S01]  /*67c0*/  UPLOP3.LUT UP0, UPT, UPT, UPT, UPT, 0x40, 0x4 ;  /* 0x000000000004789c */ /* 0x000fe20003f0e870 */
[----:B------:R-:W-:Y:S05]  /*67d0*/  ISETP.NE.AND.EX P2, PT, RZ, UR57, PT, P2 ;  /* 0x00000039ff007c0c */ /* 0x000fea000bf45320 */
[----:B------:R-:W-:Y:S06]  /*67e0*/  UISETP.NE.AND UP2, UPT, UR4, URZ, UPT ;  /* 0x000000ff0400728c */ /* 0x000fec000bf45270 */
[----:B------:R-:W-:Y:S05]  /*67f0*/  PLOP3.LUT P1, PT, PT, PT, UP2, 0x80, 0x8 ;  /* 0x000000000008781c */ /* 0x000fea0003f2f028 */
[----:B------:R-:W-:Y:S06]  /*6800*/  @UP2 UPLOP3.LUT UP0, UPT, UPT, UPT, UP1, 0x80, 0x8 ;  /* 0x000000000008289c */ /* 0x000fec0003f0f010 */
[----:B------:R-:W-:Y:S01]  /*6810*/  PLOP3.LUT P0, PT, PT, PT, UP0, 0x80, 0x8 ;  /* 0x000000000008781c */ /* 0x000fe20003f0f008 */
[----:B------:R-:W-:Y:S01]  /*6820*/  @!UPT UIADD3 URZ, UPT, UPT, URZ, URZ, URZ ;  /* 0x000000fffffff290 */ /* 0x000fe2000fffe0ff */
[----:B------:R-:W-:Y:S11]  /*6830*/  BRA.U !UP1, `(.L_x_110) ;  /* 0x00000001093c7547 */ /* 0x000ff6000b800000 */
[----:B------:R-:W-:Y:S01]  /*6840*/  UISETP.NE.U32.AND UP0, UPT, UR56, URZ, UPT ;  /* 0x000000ff3800728c */ /* 0x000fe2000bf05070 */
[----:B-1----:R-:W-:Y:S01]  /*6850*/  HFMA2 R0, -RZ, RZ, 0, 5.9604644775390625e-08 ;  /* 0x00000001ff007431 */ /* 0x002fe200000001ff */
[----:B------:R-:W1:Y:S01]  /*6860*/  LDCU.64 UR8, c[0x0][0x358] ;  /* 0x00006b00ff0877ac */ /* 0x000e620008000a00 */
[----:B------:R-:W-:Y:S01]  /*6870*/  IMAD.MOV.U32 R80, RZ, RZ, 0x1 ;  /* 0x00000001ff507424 */ /* 0x000fe200078e00ff */
[----:B------:R-:W-:Y:S06]  /*6880*/  UISETP.NE.AND.EX UP0, UPT, UR57, URZ, UPT, UP0 ;  /* 0x000000ff3900728c */ /* 0x000fec000bf05300 */
        /* <DEDUP_REMOVED lines=9> */
[----:B--23--:R-:W-:Y:S02]  /*6920*/  @!P3 IMAD.U32 R41, RZ, RZ, UR4 ;  /* 0x00000004ff29be24 */ /* 0x00cfe4000f8e00ff */
.L_x_110:
[----:B------:R-:W-:Y:S05]  /*6930*/  @!P4 BRA `(.L_x_111) ;  /* 0x000000000024c947 */ /* 0x000fea0003800000 */
[----:B------:R-:W-:Y:S01]  /*6940*/  ISETP.NE.U32.AND P3, PT, R76, RZ, PT ;  /* 0x000000ff4c00720c */ /* 0x000fe20003f65070 */
[----:B------:R-:W2:Y:S03]  /*6950*/  LDCU.64 UR4, c[0x0][0x358] ;  /* 0x00006b00ff0477ac */ /* 0x000ea60008000a00 */
[----:B------:R-:W-:Y:S11]  /*6960*/  ISETP.NE.AND.EX P3, PT, R77, RZ, PT, P3 ;  /* 0x000000ff4d00720c */ /* 0x000ff60003f65330 */
[----:B------:R-:W-:Y:S02]  /*6970*/  @!UPT UIADD3 URZ, UPT, UPT, URZ, URZ, URZ ;  /* 0x000000fffffff290 */ /* 0x000fe4000fffe0ff */
[----:B------:R-:W3:Y:S01]  /*6980*/  @P3 LDC.64 R2, c[0x0][0x8a8] ;  /* 0x00022a00ff023b82 */ /* 0x000ee20000000a00 */
[----:B-1----:R-:W-:Y:S04]  /*6990*/  @P3 IMAD R0, R78, UR36, RZ ;  /* 0x000000244e003c24 */ /* 0x002fe8000f8e02ff */
[----:B---3--:R-:W-:Y:S05]  /*69a0*/  @P3 IMAD.WIDE R2, R0, 0x4, R2 ;  /* 0x0000000400023825 */ /* 0x008fea00078e0202 */
[----:B--2--5:R2:W5:Y:S02]  /*69b0*/  @P3 LDG.E R38, desc[UR4][R2.64] ;  /* 0x0000000402263981 */ /* 0x024564000c1e1900 */
[----:B--2---:R-:W3:Y:S02]  /*69c0*/  @!P3 LDC R38, c[0x0][0x8a0] ;  /* 0x00022800ff26bb82 */ /* 0x004ee40000000800 */
.L_x_111:
[----:B-----5:R-:W-:Y:S01]  /*69d0*/  FSETP.NEU.AND P3, PT, R41, RZ, PT ;  /* 0x000000ff2900720b */ /* 0x020fe20003f6d000 */
[----:B------:R-:W-:Y:S01]  /*69e0*/  BSSY B1, `(.L_x_112) ;  /* 0x0000039000017945 */ /* 0x000fe20003800000 */
[----:B------:R-:W-:Y:S01]  /*69f0*/  SEL R5, RZ, 0xffffffff, P2 ;  /* 0xffffffffff057807 */ /* 0x000fe20001000000 */
[----:B------:R-:W-:Y:S01]  /*6a00*/  IMAD.MOV.U32 R46, RZ, RZ, 0x1 ;  /* 0x00000001ff2e7424 */ /* 0x000fe200078e00ff */
[----:B------:R-:W-:Y:S01]  /*6a10*/  @P1 LOP3.LUT P2, RZ, R80, 0xff, RZ, 0xc0, !PT ;  /* 0x000000ff50ff1812 */ /* 0x000fe2000784c0ff */
[C---:B------:R-:W-:Y:S01]  /*6a20*/  IMAD R39, R36.reuse, 0x80, R37 ;  /* 0x0000008024277824 */ /* 0x040fe200078e0225 */
[----:B-1----:R-:W-:Y:S01]  /*6a30*/  @P1 SEL R0, RZ, 0xffffffff, P3 ;  /* 0xffffffffff001807 */ /* 0x002fe20001800000 */
[----:B------:R-:W-:Y:S01]  /*6a40*/  IMAD R88, R95, -0x10, R93 ;  /* 0xfffffff05f587824 */ /* 0x000fe200078e025d */
[----:B------:R-:W-:Y:S01]  /*6a50*/  LOP3.LUT R91, R91, 0x1, RZ, 0x3c, !PT ;  /* 0x000000015b5b7812 */ /* 0x000fe200078e3cff */
[----:B------:R-:W-:Y:S01]  /*6a60*/  IMAD.MOV.U32 R47, RZ, RZ, RZ ;  /* 0x000000ffff2f7224 */ /* 0x000fe200078e00ff */
[----:B------:R-:W-:Y:S02]  /*6a70*/  @P0 SEL R0, R5, R0, !P2 ;  /* 0x0000000005000207 */ /* 0x000fe40005000000 */
[----:B------:R-:W-:Y:S02]  /*6a80*/  CS2R R74, SRZ ;  /* 0x00000000004a7805 */ /* 0x000fe4000001ff00 */
[----:B------:R-:W-:Y:S02]  /*6a90*/  LEA R98, R36, UR43, 0x3 ;  /* 0x0000002b24627c11 */ /* 0x000fe4000f8e18ff */
[----:B------:R-:W-:Y:S02]  /*6aa0*/  CS2R R72, SRZ ;  /* 0x0000000000487805 */ /* 0x000fe4000001ff00 */
[----:B------:R-:W-:Y:S02]  /*6ab0*/  @P1 LOP3.LUT R0, R0, 0x1, RZ, 0xc0, !PT ;  /* 0x0000000100001812 */ /* 0x000fe400078ec0ff */
[----:B------:R-:W-:Y:S02]  /*6ac0*/  CS2R R66, SRZ ;  /* 0x0000000000427805 */ /* 0x000fe4000001ff00 */
[----:B------:R-:W-:Y:S02]  /*6ad0*/  SHF.L.U32 R3, R90, 0x1f, RZ ;  /* 0x0000001f5a037819 */ /* 0x000fe400000006ff */
[----:B------:R-:W-:Y:S02]  /*6ae0*/  CS2R R64, SRZ ;  /* 0x0000000000407805 */ /* 0x000fe4000001ff00 */
[----:B------:R-:W-:Y:S02]  /*6af0*/  ISETP.NE.U32.OR P5, PT, R0, 0x1, !P1 ;  /* 0x000000010000780c */ /* 0x000fe40004fa5470 */
[----:B------:R-:W-:Y:S02]  /*6b00*/  CS2R R58, SRZ ;  /* 0x00000000003a7805 */ /* 0x000fe4000001ff00 */
[----:B------:R-:W-:Y:S02]  /*6b10*/  PLOP3.LUT P2, PT, PT, PT, UP1, 0x80, 0x8 ;  /* 0x000000000008781c */ /* 0x000fe40003f4f018 */
[----:B------:R-:W-:Y:S02]  /*6b20*/  CS2R R56, SRZ ;  /* 0x0000000000387805 */ /* 0x000fe4000001ff00 */
[----:B------:R-:W-:Y:S02]  /*6b30*/  LOP3.LUT P4, R86, R80, 0xff, RZ, 0xc0, !PT ;  /* 0x000000ff50567812 */ /* 0x000fe4000788c0ff */
[----:B------:R-:W-:Y:S02]  /*6b40*/  CS2R R50, SRZ ;  /* 0x0000000000327805 */ /* 0x000fe4000001ff00 */
[----:B------:R-:W-:Y:S02]  /*6b50*/  SEL R0, RZ, 0xffffffff, P3 ;  /* 0xffffffffff007807 */ /* 0x000fe40001800000 */
[----:B------:R-:W-:Y:S02]  /*6b60*/  CS2R R48, SRZ ;  /* 0x0000000000307805 */ /* 0x000fe4000001ff00 */
[----:B------:R-:W-:Y:S02]  /*6b70*/  P2R R97, PR, RZ, 0x20 ;  /* 0x00000020ff617803 */ /* 0x000fe40000000000 */
[----:B------:R-:W-:Y:S02]  /*6b80*/  @P5 SHF.L.U32 R2, R91, 0x1f, RZ ;  /* 0x0000001f5b025819 */ /* 0x000fe400000006ff */
[----:B------:R-:W-:Y:S02]  /*6b90*/  @P2 SEL R0, R5, R0, !P4 ;  /* 0x0000000005002207 */ /* 0x000fe40006000000 */
[----:B------:R-:W1:Y:S02]  /*6ba0*/  @P5 SYNCS.PHASECHK.TRANS64.TRYWAIT P1, [UR43+0x80], R2 ;  /* 0x00008002ff0055a7 */ /* 0x000e64000802112b */
[----:B------:R-:W-:Y:S04]  /*6bb0*/  LOP3.LUT R0, R0, 0x1, RZ, 0xc0, !PT ;  /* 0x0000000100007812 */ /* 0x000fe800078ec0ff */
[----:B------:R-:W-:Y:S04]  /*6bc0*/  ISETP.NE.U32.AND P2, PT, R0, 0x1, PT ;  /* 0x000000010000780c */ /* 0x000fe80003f45070 */
[----:B------:R-:W-:Y:S01]  /*6bd0*/  P2R R60, PR, RZ, 0x4 ;  /* 0x00000004ff3c7803 */ /* 0x000fe20000000000 */
[----:B------:R2:W4:Y:S01]  /*6be0*/  SYNCS.PHASECHK.TRANS64.TRYWAIT P0, [R98+URZ+0xf0], R3 ;  /* 0x0000f003620075a7 */ /* 0x00052200080011ff */
[----:B-1----:R-:W-:Y:S01]  /*6bf0*/  @P5 SEL R46, RZ, 0x1, !P1 ;  /* 0x00000001ff2e5807 */ /* 0x002fe20004800000 */
[----:B--2---:R-:W-:Y:S06]  /*6c00*/  @!P5 BRA `(.L_x_113) ;  /* 0x000000000058d947 */ /* 0x004fec0003800000 */
[----:B------:R-:W-:Y:S01]  /*6c10*/  IMAD.MOV.U32 R75, RZ, RZ, RZ ;  /* 0x000000ffff4b7224 */ /* 0x000fe200078e00ff */
[----:B------:R-:W-:Y:S01]  /*6c20*/  ISETP.NE.AND P1, PT, R46, RZ, PT ;  /* 0x000000ff2e00720c */ /* 0x000fe20003f25270 */
[----:B------:R-:W-:Y:S01]  /*6c30*/  BSSY B0, `(.L_x_114) ;  /* 0x000000c000007945 */ /* 0x000fe20003800000 */
[----:B------:R-:W-:Y:S02]  /*6c40*/  CS2R R50, SRZ ;  /* 0x0000000000327805 */ /* 0x000fe4000001ff00 */
[----:B------:R-:W-:Y:S02]  /*6c50*/  CS2R R48, SRZ ;  /* 0x0000000000307805 */ /* 0x000fe4000001ff00 */
[----:B------:R-:W-:Y:S02]  /*6c60*/  CS2R R58, SRZ ;  /* 0x00000000003a7805 */ /* 0x000fe4000001ff00 */
[----:B------:R-:W-:Y:S02]  /*6c70*/  CS2R R56, SRZ ;  /* 0x0000000000387805 */ /* 0x000fe4000001ff00 */
[----:B------:R-:W-:Y:S02]  /*6c80*/  CS2R R66, SRZ ;  /* 0x0000000000427805 */ /* 0x000fe4000001ff00 */
[----:B------:R-:W-:Y:S02]  /*6c90*/  CS2R R64, SRZ ;  /* 0x0000000000407805 */ /* 0x000fe4000001ff00 */
[----:B------:R-:W-:Y:S01]  /*6ca0*/  CS2R R72, SRZ ;  /* 0x0000000000487805 */ /* 0x000fe2000001ff00 */
[----:B------:R-:W-:Y:S06]  /*6cb0*/  @P1 BRA `(.L_x_115) ;  /* 0x00000000000c1947 */ /* 0x000fec0003800000 */
[----:B------:R-:W-:Y:S04]  /*6cc0*/  SHF.L.U32 R5, R91, 0x1f, RZ ;  /* 0x0000001f5b057819 */ /* 0x000fe800000006ff */
[----:B------:R-:W1:Y:S02]  /*6cd0*/  SYNCS.PHASECHK.TRANS64.TRYWAIT P1, [UR43+0x80], R5 ;  /* 0x00008005ff0075a7 */ /* 0x000e64000802112b */
[----:B-1----:R-:W-:Y:S05]  /*6ce0*/  @!P1 BRA `(.L_x_116) ;  /* 0x0000004000789947 */ /* 0x002fea0003800000 */
.L_x_115:
[----:B------:R-:W-:Y:S05]  /*6cf0*/  BSYNC B0 ;  /* 0x0000000000007941 */ /* 0x000fea0003800000 */
.L_x_114:
[----:B------:R-:W-:Y:S01]  /*6d00*/  ISETP.NE.AND P1, PT, R60, RZ, PT ;  /* 0x000000ff3c00720c */ /* 0x000fe20003f25270 */
[----:B------:R-:W-:Y:S11]  /*6d10*/  HFMA2 R47, -RZ, RZ, 0, 5.9604644775390625e-08 ;  /* 0x00000001ff2f7431 */ /* 0x000ff600000001ff */
[----:B------:R-:W-:Y:S01]  /*6d20*/  @!UPT UIADD3 URZ, UPT, UPT, URZ, URZ, URZ ;  /* 0x000000fffffff290 */ /* 0x000fe2000fffe0ff */
[----:B------:R2:W1:Y:S04]  /*6d30*/  @P1 LDS.128 R48, [R94] ;  /* 0x000000005e301984 */ /* 0x0004680000000c00 */
[----:B------:R2:W1:Y:S04]  /*6d40*/  @P1 LDS.128 R56, [R93+0x10] ;  /* 0x000010005d381984 */ /* 0x0004680000000c00 */
[----:B------:R2:W1:Y:S04]  /*6d50*/  @P1 LDS.128 R64, [R92+0x20] ;  /* 0x000020005c401984 */ /* 0x0004680000000c00 */
[----:B------:R2:W1:Y:S02]  /*6d60*/  @P1 LDS.128 R72, [R88+0x30] ;  /* 0x0000300058481984 */ /* 0x0004640000000c00 */
.L_x_113:
[----:B------:R-:W-:Y:S05]  /*6d70*/  BSYNC B1 ;  /* 0x0000000000017941 */ /* 0x000fea0003800000 */
.L_x_112:
[----:B-1----:R-:W-:Y:S04]  /*6d80*/  SHF.R.U32.HI R0, RZ, 0x15, R39 ;  /* 0x00000015ff007819 */ /* 0x002fe80000011627 */
[----:B------:R-:W-:Y:S01]  /*6d90*/  LOP3.LUT P1, RZ, R0, 0x3, R81, 0x48, !PT ;  /* 0x0000000300ff7812 */ /* 0x000fe20007824851 */
[----:B------:R-:W-:Y:S01]  /*6da0*/  @!UPT UIADD3 URZ, UPT, UPT, URZ, URZ, URZ ;  /* 0x000000fffffff290 */ /* 0x000fe2000fffe0ff */
[----:B----4-:R-:W-:Y:S11]  /*6db0*/  @P0 BRA `(.L_x_117) ;  /* 0x0000000000080947 */ /* 0x010ff60003800000 */
[----:B------:R-:W1:Y:S02]  /*6dc0*/  SYNCS.PHASECHK.TRANS64.TRYWAIT P0, [R98+URZ+0xf0], R3 ;  /* 0x0000f003620075a7 */ /* 0x000e6400080011ff */
[----:B-1----:R-:W-:Y:S05]  /*6dd0*/  @!P0 BRA `(.L_x_118) ;  /* 0x0000004000548947 */ /* 0x002fea0003800000 */
.L_x_117:
[----:B------:R-:W-:Y:S05]  /*6de0*/  @!P1 BRA `(.L_x_119) ;  /* 0x0000000000409947 */ /* 0x000fea0003800000 */
[----:B------:R-:W4:Y:S01]  /*6df0*/  LDCU.64 UR8, c[0x4][0x70] ;  /* 0x01000e00ff0877ac */ /* 0x000f220008000a00 */
[----:B-1----:R-:W-:Y:S01]  /*6e00*/  MOV R3, 0x0 ;  /* 0x0000000000037802 */ /* 0x002fe20000000f00 */
[----:B------:R-:W-:Y:S02]  /*6e10*/  HFMA2 R12, -RZ, RZ, 0, 5.9604644775390625e-08 ;  /* 0x00000001ff0c7431 */ /* 0x000fe400000001ff */
[----:B------:R-:W-:Y:S02]  /*6e20*/  IMAD.MOV.U32 R8, RZ, RZ, 0x192 ;  /* 0x00000192ff087424 */ /* 0x000fe400078e00ff */
[----:B------:R-:W-:Y:S01]  /*6e30*/  IMAD.MOV.U32 R13, RZ, RZ, RZ ;  /* 0x000000ffff0d7224 */ /* 0x000fe200078e00ff */
[----:B------:R-:W1:Y:S01]  /*6e40*/  LDCU.64 UR6, c[0x4][0x78] ;  /* 0x01000f00ff0677ac */ /* 0x000e620008000a00 */
[----:B------:R-:W2:Y:S01]  /*6e50*/  LDC.64 R2, c[0x4][R3] ;  /* 0x0100000003027b82 */ /* 0x000ea20000000a00 */
[----:B------:R-:W5:Y:S01]  /*6e60*/  LDCU.64 UR4, c[0x4][0x10] ;  /* 0x01000200ff0477ac */ /* 0x000f620008000a00 */
[----:B----4-:R-:W-:Y:S01]  /*6e70*/  MOV R5, UR9 ;  /* 0x0000000900057c02 */ /* 0x010fe20008000f00 */
[----:B------:R-:W-:Y:S01]  /*6e80*/  IMAD.U32 R4, RZ, RZ, UR8 ;  /* 0x00000008ff047e24 */ /* 0x000fe2000f8e00ff */
[----:B-1----:R-:W-:Y:S01]  /*6e90*/  MOV R7, UR7 ;  /* 0x0000000700077c02 */ /* 0x002fe20008000f00 */
[----:B------:R-:W-:Y:S01]  /*6ea0*/  IMAD.U32 R6, RZ, RZ, UR6 ;  /* 0x00000006ff067e24 */ /* 0x000fe2000f8e00ff */
[----:B-----5:R-:W-:Y:S01]  /*6eb0*/  MOV R11, UR5 ;  /* 0x00000005000b7c02 */ /* 0x020fe20008000f00 */
[----:B------:R-:W-:Y:S02]  /*6ec0*/  IMAD.U32 R10, RZ, RZ, UR4 ;  /* 0x00000004ff0a7e24 */ /* 0x000fe4000f8e00ff */
[----:B------:R-:W-:Y:S07]  /*6ed0*/  LEPC R20, `(.L_x_119) ;  /* 0x000000001014794e */ /* 0x000fee0000000000 */
[----:B--23--:R-:W-:Y:S05]  /*6ee0*/  CALL.ABS.NOINC R2 ;  /* 0x0000000002007343 */ /* 0x00cfea0003c00000 */
.L_x_119:
[C---:B------:R-:W-:Y:S01]  /*6ef0*/  SHF.L.U32 R40, R48.reuse, 0x10, RZ ;  /* 0x0000001030287819 */ /* 0x040fe200000006ff */
[----:B------:R-:W-:Y:S05]  /*6f00*/  WARPSYNC.ALL ;  /* 0x0000000000007948 */ /* 0x000fea0003800000 */
[----:B------:R-:W-:Y:S01]  /*6f10*/  R2UR UR4, R39 ;  /* 0x00000000270472ca */ /* 0x000fe200000e0000 */
[----:B------:R-:W-:Y:S01]  /*6f20*/  BSSY.RECONVERGENT B0, `(.L_x_120) ;  /* 0x000008d000007945 */ /* 0x000fe20003800200 */
[----:B------:R-:W-:Y:S02]  /*6f30*/  LOP3.LUT R43, R48, 0xffff0000, RZ, 0xc0, !PT ;  /* 0xffff0000302b7812 */ /* 0x000fe400078ec0ff */
[----:B------:R-:W-:Y:S02]  /*6f40*/  SHF.L.U32 R42, R49, 0x10, RZ ;  /* 0x00000010312a7819 */ /* 0x000fe400000006ff */
[----:B------:R-:W-:Y:S02]  /*6f50*/  SHF.L.U32 R45, R51, 0x10, RZ ;  /* 0x00000010332d7819 */ /* 0x000fe400000006ff */
[----:B------:R-:W-:Y:S02]  /*6f60*/  LOP3.LUT R44, R75, 0xffff0000, RZ, 0xc0, !PT ;  /* 0xffff00004b2c7812 */ /* 0x000fe400078ec0ff */
[----:B------:R-:W-:Y:S03]  /*6f70*/  ISETP.NE.AND P0, PT, R96, RZ, PT ;  /* 0x000000ff6000720c */ /* 0x000fe60003f05270 */
[----:B------:R-:W3:Y:S02]  /*6f80*/  LDTM.x32 R4, tmem[UR4] ;  /* 0x00000004000479ee */ /* 0x000ee400082c0000 */
[C---:B---3--:R-:W-:Y:S01]  /*6f90*/  FMUL R0, R38.reuse, R4 ;  /* 0x0000000426007220 */ /* 0x048fe20000400000 */
[C---:B------:R-:W-:Y:S01]  /*6fa0*/  FMUL R2, R38.reuse, R5 ;  /* 0x0000000526027220 */ /* 0x040fe20000400000 */
[C---:B-1----:R-:W-:Y:S01]  /*6fb0*/  FMUL R3, R38.reuse, R6 ;  /* 0x0000000626037220 */ /* 0x042fe20000400000 */
[----:B------:R-:W-:Y:S01]  /*6fc0*/  FMUL R7, R38, R7 ;  /* 0x0000000726077220 */ /* 0x000fe20000400000 */
[----:B------:R-:W-:Y:S01]  /*6fd0*/  FFMA R0, R41, R40, R0 ;  /* 0x0000002829007223 */ /* 0x000fe20000000000 */
[----:B------:R-:W-:Y:S01]  /*6fe0*/  LOP3.LUT R40, R49, 0xffff0000, RZ, 0xc0, !PT ;  /* 0xffff000031287812 */ /* 0x000fe200078ec0ff */
[C---:B------:R-:W-:Y:S01]  /*6ff0*/  FFMA R2, R41.reuse, R43, R2 ;  /* 0x0000002b29027223 */ /* 0x040fe20000000002 */
[C---:B------:R-:W-:Y:S01]  /*7000*/  SHF.L.U32 R43, R50.reuse, 0x10, RZ ;  /* 0x00000010322b7819 */ /* 0x040fe200000006ff */
[C---:B------:R-:W-:Y:S01]  /*7010*/  FFMA R3, R41.reuse, R42, R3 ;  /* 0x0000002a29037223 */ /* 0x040fe20000000003 */
[----:B------:R-:W-:Y:S01]  /*7020*/  LOP3.LUT R42, R50, 0xffff0000, RZ, 0xc0, !PT ;  /* 0xffff0000322a7812 */ /* 0x000fe200078ec0ff */
[----:B------:R-:W-:Y:S01]  /*7030*/  FMUL R4, R38, R8 ;  /* 0x0000000826047220 */ /* 0x000fe20000400000 */
[----:B------:R-:W-:Y:S01]  /*7040*/  F2FP.BF16.F32.PACK_AB R52, R2, R0 ;  /* 0x000000000234723e */ /* 0x000fe200000010ff */
[----:B------:R-:W-:Y:S01]  /*7050*/  FFMA R7, R41, R40, R7 ;  /* 0x0000002829077223 */ /* 0x000fe20000000007 */
[----:B------:R-:W-:Y:S01]  /*7060*/  LOP3.LUT R40, R51, 0xffff0000, RZ, 0xc0, !PT ;  /* 0xffff000033287812 */ /* 0x000fe200078ec0ff */
[C---:B------:R-:W-:Y:S01]  /*7070*/  FMUL R5, R38.reuse, R9 ;  /* 0x0000000926057220 */ /* 0x040fe20000400000 */
[C---:B------:R-:W-:Y:S01]  /*7080*/  FMUL R6, R38.reuse, R10 ;  /* 0x0000000a26067220 */ /* 0x040fe20000400000 */
[----:B------:R-:W-:Y:S01]  /*7090*/  FMUL R11, R38, R11 ;  /* 0x0000000b260b7220 */ /* 0x000fe20000400000 */
[----:B------:R-:W-:Y:S01]  /*70a0*/  F2FP.BF16.F32.PACK_AB R53, R7, R3 ;  /* 0x000000030735723e */ /* 0x000fe200000010ff */
[C---:B------:R-:W-:Y:S01]  /*70b0*/  FFMA R4, R41.reuse, R43, R4 ;  /* 0x0000002b29047223 */ /* 0x040fe20000000004 */
[C---:B------:R-:W-:Y:S01]  /*70c0*/  SHF.L.U32 R43, R56.reuse, 0x10, RZ ;  /* 0x00000010382b7819 */ /* 0x040fe200000006ff */
[----:B------:R-:W-:Y:S01]  /*70d0*/  FFMA R5, R41, R42, R5 ;  /* 0x0000002a29057223 */ /* 0x000fe20000000005 */
[----:B------:R-:W-:Y:S01]  /*70e0*/  LOP3.LUT R42, R57, 0xffff0000, RZ, 0xc0, !PT ;  /* 0xffff0000392a7812 */ /* 0x000fe200078ec0ff */
[----:B------:R-:W-:Y:S01]  /*70f0*/  FFMA R6, R41, R45, R6 ;  /* 0x0000002d29067223 */ /* 0x000fe20000000006 */
[----:B------:R-:W-:Y:S01]  /*7100*/  SHF.L.U32 R45, R57, 0x10, RZ ;  /* 0x00000010392d7819 */ /* 0x000fe200000006ff */
[----:B------:R-:W-:Y:S01]  /*7110*/  FFMA R11, R41, R40, R11 ;  /* 0x00000028290b7223 */ /* 0x000fe2000000000b */
[----:B------:R-:W-:Y:S01]  /*7120*/  LOP3.LUT R40, R56, 0xffff0000, RZ, 0xc0, !PT ;  /* 0xffff000038287812 */ /* 0x000fe200078ec0ff */
[C---:B------:R-:W-:Y:S01]  /*7130*/  FMUL R8, R38.reuse, R12 ;  /* 0x0000000c26087220 */ /* 0x040fe20000400000 */
[----:B------:R-:W-:Y:S01]  /*7140*/  F2FP.BF16.F32.PACK_AB R54, R5, R4 ;  /* 0x000000040536723e */ /* 0x000fe200000010ff */
[C---:B------:R-:W-:Y:S01]  /*7150*/  FMUL R9, R38.reuse, R13 ;  /* 0x0000000d26097220 */ /* 0x040fe20000400000 */
[----:B------:R-:W-:Y:S01]  /*7160*/  F2FP.BF16.F32.PACK_AB R55, R11, R6 ;  /* 0x000000060b37723e */ /* 0x000fe200000010ff */
[C---:B------:R-:W-:Y:S01]  /*7170*/  FMUL R10, R38.reuse, R14 ;  /* 0x0000000e260a7220 */ /* 0x040fe20000400000 */
[----:B------:R-:W-:Y:S01]  /*7180*/  FMUL R15, R38, R15 ;  /* 0x0000000f260f7220 */ /* 0x000fe20000400000 */
[----:B------:R-:W-:Y:S01]  /*7190*/  FFMA R8, R41, R43, R8 ;  /* 0x0000002b29087223 */ /* 0x000fe20000000008 */
[----:B------:R-:W-:Y:S01]  /*71a0*/  SHF.L.U32 R43, R59, 0x10, RZ ;  /* 0x000000103b2b7819 */ /* 0x000fe200000006ff */
[C---:B------:R-:W-:Y:S01]  /*71b0*/  FFMA R9, R41.reuse, R40, R9 ;  /* 0x0000002829097223 */ /* 0x040fe20000000009 */
[C---:B------:R-:W-:Y:S01]  /*71c0*/  SHF.L.U32 R40, R58.reuse, 0x10, RZ ;  /* 0x000000103a287819 */ /* 0x040fe200000006ff */
        /* <DEDUP_REMOVED lines=8> */
[----:B------:R-:W-:Y:S01]  /*7250*/  FMUL R14, R38, R18 ;  /* 0x00000012260e7220 */ /* 0x000fe20000400000 */
[----:B------:R-:W-:Y:S01]  /*7260*/  FFMA R12, R41, R40, R12 ;  /* 0x00000028290c7223 */ /* 0x000fe2000000000c */
[----:B------:R-:W-:Y:S01]  /*7270*/  LOP3.LUT R40, R59, 0xffff0000, RZ, 0xc0, !PT ;  /* 0xffff00003b287812 */ /* 0x000fe200078ec0ff */
[C---:B------:R-:W-:Y:S01]  /*7280*/  FFMA R13, R41.reuse, R42, R13 ;  /* 0x0000002a290d7223 */ /* 0x040fe2000000000d */
[----:B------:R-:W-:Y:S01]  /*7290*/  LOP3.LUT R42, R64, 0xffff0000, RZ, 0xc0, !PT ;  /* 0xffff0000402a7812 */ /* 0x000fe200078ec0ff */
[----:B------:R-:W-:Y:S01]  /*72a0*/  FMUL R19, R38, R19 ;  /* 0x0000001326137220 */ /* 0x000fe20000400000 */
[----:B------:R-:W-:Y:S01]  /*72b0*/  FFMA R14, R41, R43, R14 ;  /* 0x0000002b290e7223 */ /* 0x000fe2000000000e */
[----:B------:R-:W-:Y:S01]  /*72c0*/  SHF.L.U32 R43, R64, 0x10, RZ ;  /* 0x00000010402b7819 */ /* 0x000fe200000006ff */
[----:B------:R1:W-:Y:S01]  /*72d0*/  STS.128 [R94], R52 ;  /* 0x000000345e007388 */ /* 0x0003e20000000c00 */
[----:B------:R-:W-:Y:S01]  /*72e0*/  F2FP.BF16.F32.PACK_AB R70, R13, R12 ;  /* 0x0000000c0d46723e */ /* 0x000fe200000010ff */
[C---:B------:R-:W-:Y:S01]  /*72f0*/  FMUL R16, R38.reuse, R20 ;  /* 0x0000001426107220 */ /* 0x040fe20000400000 */
        /* <DEDUP_REMOVED lines=8> */
[C---:B------:R-:W-:Y:S01]  /*7380*/  FFMA R17, R41.reuse, R42, R17 ;  /* 0x0000002a29117223 */ /* 0x040fe20000000011 */
[----:B------:R-:W-:Y:S01]  /*7390*/  FFMA R18, R41, R45, R18 ;  /* 0x0000002d29127223 */ /* 0x000fe20000000012 */
[----:B------:R1:W-:Y:S01]  /*73a0*/  STS.128 [R93+0x10], R68 ;  /* 0x000010445d007388 */ /* 0x0003e20000000c00 */
[----:B------:R-:W-:Y:S01]  /*73b0*/  SHF.L.U32 R45, R67, 0x10, RZ ;  /* 0x00000010432d7819 */ /* 0x000fe200000006ff */
[----:B------:R-:W-:Y:S01]  /*73c0*/  FFMA R23, R41, R40, R23 ;  /* 0x0000002829177223 */ /* 0x000fe20000000017 */
[----:B------:R-:W-:Y:S01]  /*73d0*/  LOP3.LUT R40, R66, 0xffff0000, RZ, 0xc0, !PT ;  /* 0xffff000042287812 */ /* 0x000fe200078ec0ff */
[C---:B------:R-:W-:Y:S01]  /*73e0*/  FMUL R20, R38.reuse, R24 ;  /* 0x0000001826147220 */ /* 0x040fe20000400000 */
[----:B------:R-:W-:Y:S01]  /*73f0*/  LOP3.LUT R42, R67, 0xffff0000, RZ, 0xc0, !PT ;  /* 0xffff0000432a7812 */ /* 0x000fe200078ec0ff */
[C---:B------:R-:W-:Y:S01]  /*7400*/  FMUL R21, R38.reuse, R25 ;  /* 0x0000001926157220 */ /* 0x040fe20000400000 */
[----:B------:R-:W-:Y:S01]  /*7410*/  F2FP.BF16.F32.PACK_AB R100, R17, R16 ;  /* 0x000000101164723e */ /* 0x000fe200000010ff */
[C---:B------:R-:W-:Y:S01]  /*7420*/  FMUL R22, R38.reuse, R26 ;  /* 0x0000001a26167220 */ /* 0x040fe20000400000 */
[----:B------:R-:W-:Y:S01]  /*7430*/  FMUL R27, R38, R27 ;  /* 0x0000001b261b7220 */ /* 0x000fe20000400000 */
[C---:B------:R-:W-:Y:S01]  /*7440*/  FFMA R20, R41.reuse, R43, R20 ;  /* 0x0000002b29147223 */ /* 0x040fe20000000014 */
[C---:B------:R-:W-:Y:S01]  /*7450*/  FFMA R21, R41.reuse, R40, R21 ;  /* 0x0000002829157223 */ /* 0x040fe20000000015 */
[C---:B------:R-:W-:Y:S01]  /*7460*/  FFMA R22, R41.reuse, R45, R22 ;  /* 0x0000002d29167223 */ /* 0x040fe20000000016 */
[----:B------:R-:W-:Y:S01]  /*7470*/  FFMA R27, R41, R42, R27 ;  /* 0x0000002a291b7223 */ /* 0x000fe2000000001b */
[----:B------:R-:W-:Y:S01]  /*7480*/  SHF.L.U32 R40, R72, 0x10, RZ ;  /* 0x0000001048287819 */ /* 0x000fe200000006ff */
[----:B------:R-:W-:Y:S01]  /*7490*/  FMUL R24, R38, R28 ;  /* 0x0000001c26187220 */ /* 0x000fe20000400000 */
[----:B------:R-:W-:Y:S01]  /*74a0*/  LOP3.LUT R42, R72, 0xffff0000, RZ, 0xc0, !PT ;  /* 0xffff0000482a7812 */ /* 0x000fe200078ec0ff */
[C---:B------:R-:W-:Y:S01]  /*74b0*/  FMUL R25, R38.reuse, R29 ;  /* 0x0000001d26197220 */ /* 0x040fe20000400000 */
[----:B------:R-:W-:Y:S01]  /*74c0*/  SHF.L.U32 R43, R73, 0x10, RZ ;  /* 0x00000010492b7819 */ /* 0x000fe200000006ff */
[C---:B------:R-:W-:Y:S01]  /*74d0*/  FMUL R26, R38.reuse, R30 ;  /* 0x0000001e261a7220 */ /* 0x040fe20000400000 */
[C---:B------:R-:W-:Y:S01]  /*74e0*/  FFMA R24, R41.reuse, R40, R24 ;  /* 0x0000002829187223 */ /* 0x040fe20000000018 */
[----:B------:R-:W-:Y:S01]  /*74f0*/  FFMA R25, R41, R42, R25 ;  /* 0x0000002a29197223 */ /* 0x000fe20000000019 */
[----:B------:R-:W-:Y:S01]  /*7500*/  LOP3.LUT R40, R73, 0xffff0000, RZ, 0xc0, !PT ;  /* 0xffff000049287812 */ /* 0x000fe200078ec0ff */
[----:B------:R-:W-:Y:S01]  /*7510*/  FFMA R26, R41, R43, R26 ;  /* 0x0000002b291a7223 */ /* 0x000fe2000000001a */
[----:B------:R-:W-:Y:S01]  /*7520*/  FMUL R31, R38, R31 ;  /* 0x0000001f261f7220 */ /* 0x000fe20000400000 */
[----:B------:R-:W-:Y:S01]  /*7530*/  SHF.L.U32 R43, R74, 0x10, RZ ;  /* 0x000000104a2b7819 */ /* 0x000fe200000006ff */
[----:B------:R-:W-:Y:S01]  /*7540*/  FMUL R28, R38, R32 ;  /* 0x00000020261c7220 */ /* 0x000fe20000400000 */
[----:B------:R-:W-:Y:S01]  /*7550*/  LOP3.LUT R42, R74, 0xffff0000, RZ, 0xc0, !PT ;  /* 0xffff00004a2a7812 */ /* 0x000fe200078ec0ff */
[C---:B------:R-:W-:Y:S01]  /*7560*/  FMUL R29, R38.reuse, R33 ;  /* 0x00000021261d7220 */ /* 0x040fe20000400000 */
[----:B------:R-:W-:Y:S01]  /*7570*/  SHF.L.U32 R45, R75, 0x10, RZ ;  /* 0x000000104b2d7819 */ /* 0x000fe200000006ff */
[C---:B------:R-:W-:Y:S01]  /*7580*/  FMUL R30, R38.reuse, R34 ;  /* 0x00000022261e7220 */ /* 0x040fe20000400000 */
[----:B------:R-:W-:Y:S01]  /*7590*/  FFMA R31, R41, R40, R31 ;  /* 0x00000028291f7223 */ /* 0x000fe2000000001f */
[----:B------:R-:W-:Y:S01]  /*75a0*/  FMUL R35, R38, R35 ;  /* 0x0000002326237220 */ /* 0x000fe20000400000 */
[----:B------:R-:W-:Y:S01]  /*75b0*/  F2FP.BF16.F32.PACK_AB R101, R23, R18 ;  /* 0x000000121765723e */ /* 0x000fe200000010ff */
[----:B------:R-:W-:Y:S01]  /*75c0*/  FFMA R28, R41, R43, R28 ;  /* 0x0000002b291c7223 */ /* 0x000fe2000000001c */
[----:B------:R-:W-:Y:S01]  /*75d0*/  F2FP.BF16.F32.PACK_AB R102, R21, R20 ;  /* 0x000000141566723e */ /* 0x000fe200000010ff */
[----:B------:R-:W-:Y:S01]  /*75e0*/  FFMA R29, R41, R42, R29 ;  /* 0x0000002a291d7223 */ /* 0x000fe2000000001d */
[----:B------:R-:W-:Y:S01]  /*75f0*/  F2FP.BF16.F32.PACK_AB R103, R27, R22 ;  /* 0x000000161b67723e */ /* 0x000fe200000010ff */
[C---:B------:R-:W-:Y:S01]  /*7600*/  FFMA R30, R41.reuse, R45, R30 ;  /* 0x0000002d291e7223 */ /* 0x040fe2000000001e */
[----:B------:R-:W-:Y:S01]  /*7610*/  FFMA R35, R41, R44, R35 ;  /* 0x0000002c29237223 */ /* 0x000fe20000000023 */
[----:B------:R-:W-:Y:S02]  /*7620*/  F2FP.BF16.F32.PACK_AB R104, R25, R24 ;  /* 0x000000181968723e */ /* 0x000fe400000010ff */
[----:B------:R1:W-:Y:S01]  /*7630*/  STS.128 [R92+0x20], R100 ;  /* 0x000020645c007388 */ /* 0x0003e20000000c00 */
[----:B------:R-:W-:Y:S02]  /*7640*/  F2FP.BF16.F32.PACK_AB R105, R31, R26 ;  /* 0x0000001a1f69723e */ /* 0x000fe400000010ff */
[----:B------:R-:W-:Y:S02]  /*7650*/  F2FP.BF16.F32.PACK_AB R106, R29, R28 ;  /* 0x0000001c1d6a723e */ /* 0x000fe400000010ff */
[----:B------:R-:W-:Y:S05]  /*7660*/  F2FP.BF16.F32.PACK_AB R107, R35, R30 ;  /* 0x0000001e236b723e */ /* 0x000fea00000010ff */
[----:B------:R1:W-:Y:S01]  /*7670*/  STS.128 [R88+0x30], R104 ;  /* 0x0000306858007388 */ /* 0x0003e20000000c00 */
[----:B------:R-:W-:Y:S01]  /*7680*/  @!PT LDS RZ, [RZ] ;  /* 0x00000000fffff984 */ /* 0x000fe20000000800 */
[----:B------:R-:W-:Y:S01]  /*7690*/  @!PT LDS RZ, [RZ] ;  /* 0x00000000fffff984 */ /* 0x000fe20000000800 */
[----:B------:R-:W-:Y:S01]  /*76a0*/  @!PT LDS RZ, [RZ] ;  /* 0x00000000fffff984 */ /* 0x000fe20000000800 */
[----:B------:R-:W-:Y:S01]  /*76b0*/  @!PT LDS RZ, [RZ] ;  /* 0x00000000fffff984 */ /* 0x000fe20000000800 */
[----:B------:R3:W-:Y:S07]  /*76c0*/  MEMBAR.ALL.CTA ;  /* 0x0000000000007992 */ /* 0x0007ee0000008000 */
[----:B---3--:R-:W3:Y:S02]  /*76d0*/  FENCE.VIEW.ASYNC.S ;  /* 0x00000000000073c6 */ /* 0x008ee40000000000 */
[----:B---3--:R-:W-:Y:S06]  /*76e0*/  BAR.SYNC.DEFER_BLOCKING 0x1, 0x80 ;  /* 0x0042000000007b1d */ /* 0x008fec0000010000 */
[----:B------:R-:W-:Y:S05]  /*76f0*/  @P0 BRA `(.L_x_121) ;  /* 0x00000000003c0947 */ /* 0x000fea0003800000 */
[----:B------:R-:W3:Y:S01]  /*7700*/  LDCU.64 UR6, c[0x0][0x348] ;  /* 0x00006900ff0677ac */ /* 0x000ee20008000a00 */
[----:B------:R-:W-:Y:S01]  /*7710*/  UIADD3 UR4, UPT, UPT, UR43, 0x200, URZ ;  /* 0x000002002b047890 */ /* 0x000fe2000fffe0ff */
[----:B------:R-:W-:Y:S01]  /*7720*/  UMOV UR51, UR36 ;  /* 0x0000002400337c82 */ /* 0x000fe20008000000 */
[----:B------:R-:W-:Y:S02]  /*7730*/  UIADD3 UR9, UPT, UPT, UR49, 0x80, URZ ;  /* 0x0000008031097890 */ /* 0x000fe4000fffe0ff */
[----:B------:R-:W-:Y:S02]  /*7740*/  UIADD3 UR8, UPT, UPT, UR43, 0x1200, URZ ;  /* 0x000012002b087890 */ /* 0x000fe4000fffe0ff */
[----:B------:R-:W-:Y:S01]  /*7750*/  MOV R85, UR4 ;  /* 0x0000000400557c02 */ /* 0x000fe20008000f00 */
[----:B------:R-:W-:Y:S01]  /*7760*/  UMOV UR10, UR50 ;  /* 0x00000032000a7c82 */ /* 0x000fe20008000000 */
[----:B------:R-:W-:Y:S02]  /*7770*/  UMOV UR11, UR36 ;  /* 0x00000024000b7c82 */ /* 0x000fe40008000000 */
[----:B------:R-:W-:Y:S01]  /*7780*/  R2UR UR48, R85 ;  /* 0x00000000553072ca */ /* 0x000fe200000e0000 */
[----:B---3--:R-:W-:Y:S04]  /*7790*/  UIADD3 UR4, UP0, UPT, UR6, 0x680, URZ ;  /* 0x0000068006047890 */ /* 0x008fe8000ff1e0ff */
[----:B------:R-:W-:Y:S09]  /*77a0*/  UIADD3.X UR5, UPT, UPT, URZ, UR7, URZ, UP0, !UPT ;  /* 0x00000007ff057290 */ /* 0x000ff200087fe4ff */
[----:B------:R3:W-:Y:S01]  /*77b0*/  UTMASTG.3D [UR48], [UR4] ;  /* 0x00000030040073b5 */ /* 0x0007e20008010000 */
[----:B------:R3:W-:Y:S01]  /*77c0*/  UTMASTG.3D [UR8], [UR4] ;  /* 0x00000008040073b5 */ /* 0x0007e20008010000 */
[----:B------:R0:W-:Y:S01]  /*77d0*/  UTMACMDFLUSH ;  /* 0x00000000000079b7 */ /* 0x0001e20000000000 */
[----:B---3--:R-:W-:Y:S04]  /*77e0*/  DEPBAR.LE SB0, 0x1 ;  /* 0x000080400000791a */ /* 0x008fe80000000000 */
.L_x_121:
[----:B------:R-:W-:Y:S05]  /*77f0*/  BSYNC.RECONVERGENT B0 ;  /* 0x0000000000007941 */ /* 0x000fea0003800200 */
.L_x_120:
[----:B------:R-:W-:Y:S01]  /*7800*/  BAR.SYNC.DEFER_BLOCKING 0x1, 0x80 ;  /* 0x0042000000007b1d */ /* 0x000fe20000010000 */
[----:B------:R-:W-:Y:S01]  /*7810*/  ISETP.NE.AND P1, PT, R97, RZ, PT ;  /* 0x000000ff6100720c */ /* 0x000fe20003f25270 */
[----:B------:R-:W-:Y:S01]  /*7820*/  UISETP.NE.AND UP0, UPT, UR47, URZ, UPT ;  /* 0x000000ff2f00728c */ /* 0x000fe2000bf05270 */
[----:B------:R-:W-:Y:S11]  /*7830*/  LEA R3, R47, UR43, 0x3 ;  /* 0x0000002b2f037c11 */ /* 0x000ff6000f8e18ff */
[----:B------:R-:W-:Y:S01]  /*7840*/  @P1 SHF.L.U32 R4, R91, 0x1f, RZ ;  /* 0x0000001f5b041819 */ /* 0x000fe200000006ff */
[----:B------:R-:W-:Y:S06]  /*7850*/  BRA.U !UP0, `(.L_x_122) ;  /* 0x0000000108247547 */ /* 0x000fec000b800000 */
[----:B------:R-:W3:Y:S01]  /*7860*/  S2R R0, SR_CgaCtaId ;  /* 0x0000000000007919 */ /* 0x000ee20000008800 */
[----:B------:R-:W-:Y:S01]  /*7870*/  IMAD.U32 R2, RZ, RZ, UR46 ;  /* 0x0000002eff027e24 */ /* 0x000fe2000f8e00ff */
[----:B------:R-:W-:Y:S04]  /*7880*/  UIADD3 UR4, UPT, UPT, UR46, 0x1, URZ ;  /* 0x000000012e047890 */ /* 0x000fe8000fffe0ff */
[----:B------:R-:W-:Y:S01]  /*7890*/  @P1 LEA R2, R2, UR43, 0x3 ;  /* 0x0000002b02021c11 */ /* 0x000fe2000f8e18ff */
[----:B------:R-:W-:Y:S04]  /*78a0*/  UISETP.NE.AND UP0, UPT, UR4, 0x4, UPT ;  /* 0x000000040400788c */ /* 0x000fe8000bf05270 */
[----:B------:R-:W-:Y:S01]  /*78b0*/  @P1 VIADD R5, R2, 0xa0 ;  /* 0x000000a002051836 */ /* 0x000fe20000000000 */
[----:B------:R-:W-:Y:S04]  /*78c0*/  USEL UR46, UR4, URZ, UP0 ;  /* 0x000000ff042e7287 */ /* 0x000fe80008000000 */
[----:B---3--:R-:W-:Y:S04]  /*78d0*/  @P1 PRMT R0, R0, 0x654, R5 ;  /* 0x0000065400001816 */ /* 0x008fe80000000005 */
[----:B------:R3:W-:Y:S04]  /*78e0*/  @P1 SYNCS.ARRIVE.TRANS64.RED.A1T0 RZ, [R0+URZ], RZ ;  /* 0x000000ff00ff19a7 */ /* 0x0007e800081004ff */
.L_x_122:
[----:B------:R-:W4:Y:S01]  /*78f0*/  @P1 SYNCS.PHASECHK.TRANS64.TRYWAIT P0, [R3+URZ+0x80], R4 ;  /* 0x00008004030015a7 */ /* 0x000f2200080011ff */
[----:B------:R-:W-:Y:S01]  /*7900*/  BSSY B1, `(.L_x_123) ;  /* 0x0000016000017945 */ /* 0x000fe20003800000 */
[----:B----4-:R-:W-:Y:S03]  /*7910*/  @P1 SEL R46, RZ, 0x1, !P0 ;  /* 0x00000001ff2e1807 */ /* 0x010fe60004000000 */
[----:B------:R-:W-:Y:S05]  /*7920*/  @!P1 BRA `(.L_x_124) ;  /* 0x00000000004c9947 */ /* 0x000fea0003800000 */
[----:B------:R-:W-:Y:S01]  /*7930*/  ISETP.NE.AND P0, PT, R46, RZ, PT ;  /* 0x000000ff2e00720c */ /* 0x000fe20003f05270 */
[----:B------:R-:W-:Y:S01]  /*7940*/  BSSY B0, `(.L_x_125) ;  /* 0x000000b000007945 */ /* 0x000fe20003800000 */
[----:B------:R-:W-:Y:S11]  /*7950*/  ISETP.NE.AND P1, PT, R60, RZ, PT ;  /* 0x000000ff3c00720c */ /* 0x000ff60003f25270 */
[----:B------:R-:W-:Y:S02]  /*7960*/  @!UPT UIADD3 URZ, UPT, UPT, URZ, URZ, URZ ;  /* 0x000000fffffff290 */ /* 0x000fe4000fffe0ff */
[C---:B------:R-:W-:Y:S01]  /*7970*/  @P1 IMAD R6, R47.reuse, 0x2000, R94 ;  /* 0x000020002f061824 */ /* 0x040fe200078e025e */
[C---:B------:R-:W-:Y:S01]  /*7980*/  @P1 LEA R4, R47.reuse, R92, 0xd ;  /* 0x0000005c2f041211 */ /* 0x040fe200078e68ff */
[C---:B------:R-:W-:Y:S02]  /*7990*/  @P1 IMAD R5, R47.reuse, 0x2000, R93 ;  /* 0x000020002f051824 */ /* 0x040fe400078e025d */
[----:B------:R-:W-:Y:S01]  /*79a0*/  @P1 IMAD R2, R47, 0x2000, R88 ;  /* 0x000020002f021824 */ /* 0x000fe200078e0258 */
[----:B------:R-:W-:Y:S06]  /*79b0*/  @P0 BRA `(.L_x_126) ;  /* 0x00000000000c0947 */ /* 0x000fec0003800000 */
[----:B---3--:R-:W-:Y:S04]  /*79c0*/  SHF.L.U32 R0, R91, 0x1f, RZ ;  /* 0x0000001f5b007819 */ /* 0x008fe800000006ff */
[----:B------:R-:W3:Y:S02]  /*79d0*/  SYNCS.PHASECHK.TRANS64.TRYWAIT P0, [R3+URZ+0x80], R0 ;  /* 0x00008000030075a7 */ /* 0x000ee400080011ff */
[----:B---3--:R-:W-:Y:S05]  /*79e0*/  @!P0 BRA `(.L_x_127) ;  /* 0x0000003400648947 */ /* 0x008fea0003800000 */
.L_x_126:
[----:B------:R-:W-:Y:S05]  /*79f0*/  BSYNC B0 ;  /* 0x0000000000007941 */ /* 0x000fea0003800000 */
.L_x_125:
[----:B------:R-:W-:Y:S02]  /*7a00*/  ISETP.NE.AND P0, PT, R60, RZ, PT ;  /* 0x000000ff3c00720c */ /* 0x000fe40003f05270 */
[----:B------:R-:W-:Y:S11]  /*7a10*/  IADD3 R47, PT, PT, R47, 0x1, RZ ;  /* 0x000000012f2f7810 */ /* 0x000ff60007ffe0ff */
[----:B------:R4:W1:Y:S04]  /*7a20*/  @P0 LDS.128 R48, [R6] ;  /* 0x0000000006300984 */ /* 0x0008680000000c00 */
[----:B------:R4:W1:Y:S04]  /*7a30*/  @P0 LDS.128 R56, [R5+0x10] ;  /* 0x0000100005380984 */ /* 0x0008680000000c00 */
[----:B------:R4:W1:Y:S04]  /*7a40*/  @P0 LDS.128 R64, [R4+0x20] ;  /* 0x0000200004400984 */ /* 0x0008680000000c00 */
[----:B------:R4:W1:Y:S02]  /*7a50*/  @P0 LDS.128 R72, [R2+0x30] ;  /* 0x0000300002480984 */ /* 0x0008640000000c00 */
.L_x_124:
[----:B------:R-:W-:Y:S05]  /*7a60*/  BSYNC B1 ;  /* 0x0000000000017941 */ /* 0x000fea0003800000 */
.L_x_123:
[----:B---3--:R-:W-:Y:S05]  /*7a70*/  VIADD R0, R39, 0x20 ;  /* 0x0000002027007836 */ /* 0x008fea0000000000 */
[----:B------:R-:W-:Y:S04]  /*7a80*/  SHF.R.U32.HI R0, RZ, 0x15, R0 ;  /* 0x00000015ff007819 */ /* 0x000fe80000011600 */
[----:B------:R-:W-:Y:S11]  /*7a90*/  LOP3.LUT P0, RZ, R0, 0x3, R81, 0x48, !PT ;  /* 0x0000000300ff7812 */ /* 0x000ff60007804851 */
[----:B------:R-:W-:Y:S02]  /*7aa0*/  @!UPT UIADD3 URZ, UPT, UPT, URZ, URZ, URZ ;  /* 0x000000fffffff290 */ /* 0x000fe4000fffe0ff */
[----:B------:R-:W-:Y:S05]  /*7ab0*/  @!P0 BRA `(.L_x_128) ;  /* 0x0000000000408947 */ /* 0x000fea0003800000 */
[----:B------:R-:W3:Y:S01]  /*7ac0*/  LDCU.64 UR8, c[0x4][0x70] ;  /* 0x01000e00ff0877ac */ /* 0x000ee20008000a00 */
[----:B------:R-:W-:Y:S01]  /*7ad0*/  MOV R3, 0x0 ;  /* 0x0000000000037802 */ /* 0x000fe20000000f00 */
[----:B------:R-:W-:Y:S02]  /*7ae0*/  HFMA2 R12, -RZ, RZ, 0, 5.9604644775390625e-08 ;  /* 0x00000001ff0c7431 */ /* 0x000fe400000001ff */
[----:B------:R-:W-:Y:S02]  /*7af0*/  IMAD.MOV.U32 R8, RZ, RZ, 0x192 ;  /* 0x00000192ff087424 */ /* 0x000fe400078e00ff */
[----:B------:R-:W-:Y:S01]  /*7b00*/  IMAD.MOV.U32 R13, RZ, RZ, RZ ;  /* 0x000000ffff0d7224 */ /* 0x000fe200078e00ff */
[----:B------:R-:W5:Y:S01]  /*7b10*/  LDCU.64 UR6, c[0x4][0x78] ;  /* 0x01000f00ff0677ac */ /* 0x000f620008000a00 */
[----:B----4-:R-:W4:Y:S01]  /*7b20*/  LDC.64 R2, c[0x4][R3] ;  /* 0x0100000003027b82 */ /* 0x010f220000000a00 */
[----:B------:R-:W2:Y:S01]  /*7b30*/  LDCU.64 UR4, c[0x4][0x10] ;  /* 0x01000200ff0477ac */ /* 0x000ea20008000a00 */
[----:B---3--:R-:W-:Y:S01]  /*7b40*/  MOV R5, UR9 ;  /* 0x0000000900057c02 */ /* 0x008fe20008000f00 */
[----:B------:R-:W-:Y:S01]  /*7b50*/  IMAD.U32 R4, RZ, RZ, UR8 ;  /* 0x00000008ff047e24 */ /* 0x000fe2000f8e00ff */
[----:B-----5:R-:W-:Y:S01]  /*7b60*/  MOV R7, UR7 ;  /* 0x0000000700077c02 */ /* 0x020fe20008000f00 */
[----:B------:R-:W-:Y:S01]  /*7b70*/  IMAD.U32 R6, RZ, RZ, UR6 ;  /* 0x00000006ff067e24 */ /* 0x000fe2000f8e00ff */
[----:B--2---:R-:W-:Y:S01]  /*7b80*/  MOV R11, UR5 ;  /* 0x00000005000b7c02 */ /* 0x004fe20008000f00 */
[----:B------:R-:W-:Y:S02]  /*7b90*/  IMAD.U32 R10, RZ, RZ, UR4 ;  /* 0x00000004ff0a7e24 */ /* 0x000fe4000f8e00ff */
[----:B------:R-:W-:Y:S07]  /*7ba0*/  LEPC R20, `(.L_x_128) ;  /* 0x000000001014794e */ /* 0x000fee0000000000 */
[----:B-1--4-:R-:W-:Y:S05]  /*7bb0*/  CALL.ABS.NOINC R2 ;  /* 0x0000000002007343 */ /* 0x012fea0003c00000 */
.L_x_128:
[C---:B-1----:R-:W-:Y:S01]  /*7bc0*/  SHF.L.U32 R40, R48.reuse, 0x10, RZ ;  /* 0x0000001030287819 */ /* 0x042fe200000006ff */
[----:B------:R-:W-:Y:S05]  /*7bd0*/  WARPSYNC.ALL ;  /* 0x0000000000007948 */ /* 0x000fea0003800000 */
[----:B------:R-:W-:Y:S01]  /*7be0*/  R2UR UR4, R39 ;  /* 0x00000000270472ca */ /* 0x000fe200000e0000 */
[----:B------:R-:W1:Y:S01]  /*7bf0*/  S2R R99, SR_CgaCtaId ;  /* 0x0000000000637919 */ /* 0x000e620000008800 */
[----:B------:R-:W-:Y:S01]  /*7c00*/  LOP3.LUT R43, R48, 0xffff0000, RZ, 0xc0, !PT ;  /* 0xffff0000302b7812 */ /* 0x000fe200078ec0ff */
[----:B------:R-:W-:Y:S01]  /*7c10*/  BSSY.RECONVERGENT B0, `(.L_x_129) ;  /* 0x0000093000007945 */ /* 0x000fe20003800200 */
[----:B------:R-:W-:Y:S02]  /*7c20*/  LOP3.LUT R42, R49, 0xffff0000, RZ, 0xc0, !PT ;  /* 0xffff0000312a7812 */ /* 0x000fe400078ec0ff */
[----:B------:R-:W-:Y:S02]  /*7c30*/  LOP3.LUT R44, R50, 0xffff0000, RZ, 0xc0, !PT ;  /* 0xffff0000322c7812 */ /* 0x000fe400078ec0ff */
[----:B------:R-:W-:Y:S02]  /*7c40*/  SHF.L.U32 R45, R59, 0x10, RZ ;  /* 0x000000103b2d7819 */ /* 0x000fe400000006ff */
[----:B------:R-:W-:Y:S02]  /*7c50*/  ISETP.NE.AND P6, PT, R97, RZ, PT ;  /* 0x000000ff6100720c */ /* 0x000fe40003fc5270 */
[----:B------:R-:W-:Y:S01]  /*7c60*/  ISETP.NE.AND P0, PT, R96, RZ, PT ;  /* 0x000000ff6000720c */ /* 0x000fe20003f05270 */
[----:B----4-:R-:W3:Y:S01]  /*7c70*/  LDTM.x32 R4, tmem[UR4+0x20] ;  /* 0x00002004000479ee */ /* 0x010ee200082c0000 */
[----:B------:R-:W-:Y:S02]  /*7c80*/  MOV R61, UR46 ;  /* 0x0000002e003d7c02 */ /* 0x000fe40008000f00 */
[----:B------:R-:W-:Y:S07]  /*7c90*/  LEA R62, R47, UR43, 0x3 ;  /* 0x0000002b2f3e7c11 */ /* 0x000fee000f8e18ff */
[----:B------:R-:W-:Y:S04]  /*7ca0*/  @P6 LEA R61, R61, UR43, 0x3 ;  /* 0x0000002b3d3d6c11 */ /* 0x000fe8000f8e18ff */
[----:B------:R-:W-:Y:S02]  /*7cb0*/  @P6 IADD3 R104, PT, PT, R61, 0xa0, RZ ;  /* 0x000000a03d686810 */ /* 0x000fe40007ffe0ff */
[----:B------:R-:W-:Y:S02]  /*7cc0*/  @P6 SHF.L.U32 R61, R91, 0x1f, RZ ;  /* 0x0000001f5b3d6819 */ /* 0x000fe400000006ff */
[----:B-1----:R-:W-:Y:S01]  /*7cd0*/  @P6 PRMT R104, R99, 0x654, R104 ;  /* 0x0000065463686816 */ /* 0x002fe20000000068 */
[C---:B---3--:R-:W-:Y:S01]  /*7ce0*/  FMUL R0, R38.reuse, R4 ;  /* 0x0000000426007220 */ /* 0x048fe20000400000 */
[C---:B------:R-:W-:Y:S01]  /*7cf0*/  FMUL R2, R38.reuse, R5 ;  /* 0x0000000526027220 */ /* 0x040fe20000400000 */
[C---:B------:R-:W-:Y:S01]  /*7d00*/  FMUL R3, R38.reuse, R6 ;  /* 0x0000000626037220 */ /* 0x040fe20000400000 */
[C---:B------:R-:W-:Y:S01]  /*7d10*/  FMUL R7, R38.reuse, R7 ;  /* 0x0000000726077220 */ /* 0x040fe20000400000 */
[----:B------:R-:W-:Y:S01]  /*7d20*/  FFMA R0, R41, R40, R0 ;  /* 0x0000002829007223 */ /* 0x000fe20000000000 */
[----:B------:R-:W-:Y:S01]  /*7d30*/  SHF.L.U32 R40, R49, 0x10, RZ ;  /* 0x0000001031287819 */ /* 0x000fe200000006ff */
[----:B------:R-:W-:Y:S01]  /*7d40*/  FFMA R2, R41, R43, R2 ;  /* 0x0000002b29027223 */ /* 0x000fe20000000002 */
[----:B------:R-:W-:Y:S01]  /*7d50*/  SHF.L.U32 R43, R51, 0x10, RZ ;  /* 0x00000010332b7819 */ /* 0x000fe200000006ff */
[C---:B------:R-:W-:Y:S01]  /*7d60*/  FMUL R4, R38.reuse, R8 ;  /* 0x0000000826047220 */ /* 0x040fe20000400000 */
[----:B------:R-:W-:Y:S01]  /*7d70*/  FMUL R5, R38, R9 ;  /* 0x0000000926057220 */ /* 0x000fe20000400000 */
[C---:B------:R-:W-:Y:S01]  /*7d80*/  FFMA R3, R41.reuse, R40, R3 ;  /* 0x0000002829037223 */ /* 0x040fe20000000003 */
[----:B------:R-:W-:Y:S01]  /*7d90*/  SHF.L.U32 R40, R50, 0x10, RZ ;  /* 0x0000001032287819 */ /* 0x000fe200000006ff */
[----:B------:R-:W-:Y:S01]  /*7da0*/  FFMA R7, R41, R42, R7 ;  /* 0x0000002a29077223 */ /* 0x000fe20000000007 */
[----:B------:R-:W-:Y:S01]  /*7db0*/  LOP3.LUT R42, R51, 0xffff0000, RZ, 0xc0, !PT ;  /* 0xffff0000332a7812 */ /* 0x000fe200078ec0ff */
[----:B------:R-:W-:Y:S01]  /*7dc0*/  FMUL R6, R38, R10 ;  /* 0x0000000a26067220 */ /* 0x000fe20000400000 */
[----:B------:R-:W-:Y:S01]  /*7dd0*/  F2FP.BF16.F32.PACK_AB R52, R2, R0 ;  /* 0x000000000234723e */ /* 0x000fe200000010ff */
        /* <DEDUP_REMOVED lines=18> */
[C---:B------:R-:W-:Y:S01]  /*7f00*/  LOP3.LUT R42, R58.reuse, 0xffff0000, RZ, 0xc0, !PT ;  /* 0xffff00003a2a7812 */ /* 0x040fe200078ec0ff */
[----:B------:R-:W-:Y:S01]  /*7f10*/  FFMA R10, R41, R43, R10 ;  /* 0x0000002b290a7223 */ /* 0x000fe2000000000a */
[----:B------:R-:W-:Y:S01]  /*7f20*/  SHF.L.U32 R43, R58, 0x10, RZ ;  /* 0x000000103a2b7819 */ /* 0x000fe200000006ff */
[C---:B------:R-:W-:Y:S01]  /*7f30*/  FMUL R15, R38.reuse, R15 ;  /* 0x0000000f260f7220 */ /* 0x040fe20000400000 */
[----:B------:R-:W-:Y:S01]  /*7f40*/  F2FP.BF16.F32.PACK_AB R68, R9, R8 ;  /* 0x000000080944723e */ /* 0x000fe200000010ff */
[C---:B------:R-:W-:Y:S01]  /*7f50*/  FMUL R12, R38.reuse, R16 ;  /* 0x00000010260c7220 */ /* 0x040fe20000400000 */
[----:B------:R-:W-:Y:S01]  /*7f60*/  FMUL R13, R38, R17 ;  /* 0x00000011260d7220 */ /* 0x000fe20000400000 */
[----:B------:R-:W-:Y:S01]  /*7f70*/  FFMA R15, R41, R40, R15 ;  /* 0x00000028290f7223 */ /* 0x000fe2000000000f */
[----:B------:R-:W-:Y:S01]  /*7f80*/  LOP3.LUT R40, R59, 0xffff0000, RZ, 0xc0, !PT ;  /* 0xffff00003b287812 */ /* 0x000fe200078ec0ff */
[----:B------:R-:W-:Y:S01]  /*7f90*/  FFMA R12, R41, R43, R12 ;  /* 0x0000002b290c7223 */ /* 0x000fe2000000000c */
[----:B------:R-:W-:Y:S01]  /*7fa0*/  SHF.L.U32 R43, R64, 0x10, RZ ;  /* 0x00000010402b7819 */ /* 0x000fe200000006ff */
[----:B------:R-:W-:Y:S01]  /*7fb0*/  FMUL R14, R38, R18 ;  /* 0x00000012260e7220 */ /* 0x000fe20000400000 */
[----:B------:R-:W-:Y:S01]  /*7fc0*/  F2FP.BF16.F32.PACK_AB R69, R15, R10 ;  /* 0x0000000a0f45723e */ /* 0x000fe200000010ff */
[----:B------:R1:W-:Y:S01]  /*7fd0*/  STS.128 [R94+0x2000], R52 ;  /* 0x002000345e007388 */ /* 0x0003e20000000c00 */
[----:B------:R-:W-:Y:S01]  /*7fe0*/  FFMA R13, R41, R42, R13 ;  /* 0x0000002a290d7223 */ /* 0x000fe2000000000d */
[----:B------:R-:W-:Y:S01]  /*7ff0*/  LOP3.LUT R42, R64, 0xffff0000, RZ, 0xc0, !PT ;  /* 0xffff0000402a7812 */ /* 0x000fe200078ec0ff */
[C---:B------:R-:W-:Y:S01]  /*8000*/  FMUL R19, R38.reuse, R19 ;  /* 0x0000001326137220 */ /* 0x040fe20000400000 */
[C---:B------:R-:W-:Y:S01]  /*8010*/  FMUL R16, R38.reuse, R20 ;  /* 0x0000001426107220 */ /* 0x040fe20000400000 */
[C---:B------:R-:W-:Y:S01]  /*8020*/  FMUL R17, R38.reuse, R21 ;  /* 0x0000001526117220 */ /* 0x040fe20000400000 */
[----:B------:R-:W-:Y:S01]  /*8030*/  F2FP.BF16.F32.PACK_AB R70, R13, R12 ;  /* 0x0000000c0d46723e */ /* 0x000fe200000010ff */
[----:B------:R-:W-:Y:S01]  /*8040*/  FFMA R14, R41, R45, R14 ;  /* 0x0000002d290e7223 */ /* 0x000fe2000000000e */
[----:B------:R-:W-:Y:S01]  /*8050*/  SHF.L.U32 R45, R65, 0x10, RZ ;  /* 0x00000010412d7819 */ /* 0x000fe200000006ff */
[----:B------:R-:W-:Y:S01]  /*8060*/  FFMA R19, R41, R40, R19 ;  /* 0x0000002829137223 */ /* 0x000fe20000000013 */
[----:B------:R-:W-:Y:S01]  /*8070*/  LOP3.LUT R40, R65, 0xffff0000, RZ, 0xc0, !PT ;  /* 0xffff000041287812 */ /* 0x000fe200078ec0ff */
[----:B------:R-:W-:Y:S01]  /*8080*/  FFMA R16, R41, R43, R16 ;  /* 0x0000002b29107223 */ /* 0x000fe20000000010 */
[----:B------:R-:W-:Y:S01]  /*8090*/  SHF.L.U32 R43, R67, 0x10, RZ ;  /* 0x00000010432b7819 */ /* 0x000fe200000006ff */
[C---:B------:R-:W-:Y:S01]  /*80a0*/  FMUL R18, R38.reuse, R22 ;  /* 0x0000001626127220 */ /* 0x040fe20000400000 */
[----:B------:R-:W-:Y:S01]  /*80b0*/  F2FP.BF16.F32.PACK_AB R71, R19, R14 ;  /* 0x0000000e1347723e */ /* 0x000fe200000010ff */
[C---:B------:R-:W-:Y:S01]  /*80c0*/  FFMA R17, R41.reuse, R42, R17 ;  /* 0x0000002a29117223 */ /* 0x040fe20000000011 */
[----:B------:R-:W-:Y:S01]  /*80d0*/  FMUL R23, R38, R23 ;  /* 0x0000001726177220 */ /* 0x000fe20000400000 */
[----:B------:R-:W-:Y:S01]  /*80e0*/  SHF.L.U32 R42, R66, 0x10, RZ ;  /* 0x00000010422a7819 */ /* 0x000fe200000006ff */
[----:B------:R-:W-:Y:S01]  /*80f0*/  FMUL R20, R38, R24 ;  /* 0x0000001826147220 */ /* 0x000fe20000400000 */
[----:B------:R3:W-:Y:S01]  /*8100*/  STS.128 [R93+0x2010], R68 ;  /* 0x002010445d007388 */ /* 0x0007e20000000c00 */
[----:B------:R-:W-:Y:S01]  /*8110*/  FFMA R18, R41, R45, R18 ;  /* 0x0000002d29127223 */ /* 0x000fe20000000012 */
[----:B------:R-:W-:Y:S01]  /*8120*/  SHF.L.U32 R45, R75, 0x10, RZ ;  /* 0x000000104b2d7819 */ /* 0x000fe200000006ff */
[C---:B------:R-:W-:Y:S01]  /*8130*/  FFMA R23, R41.reuse, R40, R23 ;  /* 0x0000002829177223 */ /* 0x040fe20000000017 */
[----:B------:R-:W-:Y:S01]  /*8140*/  LOP3.LUT R40, R66, 0xffff0000, RZ, 0xc0, !PT ;  /* 0xffff000042287812 */ /* 0x000fe200078ec0ff */
[----:B------:R-:W-:Y:S01]  /*8150*/  FFMA R20, R41, R42, R20 ;  /* 0x0000002a29147223 */ /* 0x000fe20000000014 */
[----:B------:R-:W-:Y:S01]  /*8160*/  LOP3.LUT R42, R67, 0xffff0000, RZ, 0xc0, !PT ;  /* 0xffff0000432a7812 */ /* 0x000fe200078ec0ff */
[C---:B------:R-:W-:Y:S01]  /*8170*/  FMUL R21, R38.reuse, R25 ;  /* 0x0000001926157220 */ /* 0x040fe20000400000 */
[C---:B------:R-:W-:Y:S01]  /*8180*/  FMUL R22, R38.reuse, R26 ;  /* 0x0000001a26167220 */ /* 0x040fe20000400000 */
[C---:B------:R-:W-:Y:S01]  /*8190*/  FMUL R27, R38.reuse, R27 ;  /* 0x0000001b261b7220 */ /* 0x040fe20000400000 */
[----:B------:R-:W-:Y:S01]  /*81a0*/  FMUL R24, R38, R28 ;  /* 0x0000001c26187220 */ /* 0x000fe20000400000 */
        /* <DEDUP_REMOVED lines=8> */
[----:B------:R-:W-:Y:S01]  /*8230*/  FFMA R24, R41, R40, R24 ;  /* 0x0000002829187223 */ /* 0x000fe20000000018 */
[----:B------:R-:W-:Y:S01]  /*8240*/  LOP3.LUT R40, R73, 0xffff0000, RZ, 0xc0, !PT ;  /* 0xffff000049287812 */ /* 0x000fe200078ec0ff */
[C---:B------:R-:W-:Y:S01]  /*8250*/  FFMA R25, R41.reuse, R42, R25 ;  /* 0x0000002a29197223 */ /* 0x040fe20000000019 */
[----:B------:R-:W-:Y:S01]  /*8260*/  FMUL R31, R38, R31 ;  /* 0x0000001f261f7220 */ /* 0x000fe20000400000 */
[C---:B------:R-:W-:Y:S01]  /*8270*/  FFMA R26, R41.reuse, R43, R26 ;  /* 0x0000002b291a7223 */ /* 0x040fe2000000001a */
[----:B------:R-:W-:Y:S01]  /*8280*/  SHF.L.U32 R43, R74, 0x10, RZ ;  /* 0x000000104a2b7819 */ /* 0x000fe200000006ff */
[----:B------:R-:W-:Y:S01]  /*8290*/  FMUL R28, R38, R32 ;  /* 0x00000020261c7220 */ /* 0x000fe20000400000 */
[----:B------:R-:W-:Y:S01]  /*82a0*/  LOP3.LUT R42, R74, 0xffff0000, RZ, 0xc0, !PT ;  /* 0xffff00004a2a7812 */ /* 0x000fe200078ec0ff */
[C---:B------:R-:W-:Y:S01]  /*82b0*/  FMUL R29, R38.reuse, R33 ;  /* 0x00000021261d7220 */ /* 0x040fe20000400000 */
[C---:B------:R-:W-:Y:S01]  /*82c0*/  FMUL R30, R38.reuse, R34 ;  /* 0x00000022261e7220 */ /* 0x040fe20000400000 */
[----:B------:R-:W-:Y:S01]  /*82d0*/  FFMA R31, R41, R40, R31 ;  /* 0x00000028291f7223 */ /* 0x000fe2000000001f */
[----:B------:R-:W-:Y:S01]  /*82e0*/  FMUL R35, R38, R35 ;  /* 0x0000002326237220 */ /* 0x000fe20000400000 */
[----:B-1----:R-:W-:Y:S01]  /*82f0*/  F2FP.BF16.F32.PACK_AB R52, R17, R16 ;  /* 0x000000101134723e */ /* 0x002fe200000010ff */
[----:B------:R-:W-:Y:S01]  /*8300*/  FFMA R28, R41, R43, R28 ;  /* 0x0000002b291c7223 */ /* 0x000fe2000000001c */
[----:B------:R-:W-:Y:S01]  /*8310*/  F2FP.BF16.F32.PACK_AB R53, R23, R18 ;  /* 0x000000121735723e */ /* 0x000fe200000010ff */
[----:B------:R-:W-:Y:S01]  /*8320*/  FFMA R29, R41, R42, R29 ;  /* 0x0000002a291d7223 */ /* 0x000fe2000000001d */
[----:B------:R-:W-:Y:S01]  /*8330*/  F2FP.BF16.F32.PACK_AB R54, R21, R20 ;  /* 0x000000141536723e */ /* 0x000fe200000010ff */
[----:B------:R-:W-:Y:S01]  /*8340*/  FFMA R30, R41, R45, R30 ;  /* 0x0000002d291e7223 */ /* 0x000fe2000000001e */
[----:B------:R-:W-:Y:S01]  /*8350*/  F2FP.BF16.F32.PACK_AB R55, R27, R22 ;  /* 0x000000161b37723e */ /* 0x000fe200000010ff */
[----:B------:R-:W-:Y:S01]  /*8360*/  FFMA R35, R41, R44, R35 ;  /* 0x0000002c29237223 */ /* 0x000fe20000000023 */
[----:B------:R-:W-:Y:S02]  /*8370*/  F2FP.BF16.F32.PACK_AB R100, R25, R24 ;  /* 0x000000181964723e */ /* 0x000fe400000010ff */
[----:B------:R-:W-:Y:S01]  /*8380*/  F2FP.BF16.F32.PACK_AB R101, R31, R26 ;  /* 0x0000001a1f65723e */ /* 0x000fe200000010ff */
[----:B------:R3:W-:Y:S01]  /*8390*/  STS.128 [R92+0x2020], R52 ;  /* 0x002020345c007388 */ /* 0x0007e20000000c00 */
        /* <DEDUP_REMOVED lines=8> */
[----:B-1----:R-:W1:Y:S02]  /*8420*/  FENCE.VIEW.ASYNC.S ;  /* 0x00000000000073c6 */ /* 0x002e640000000000 */
[----:B-1----:R-:W-:Y:S06]  /*8430*/  BAR.SYNC.DEFER_BLOCKING 0x1, 0x80 ;  /* 0x0042000000007b1d */ /* 0x002fec0000010000 */
[----:B------:R-:W-:Y:S05]  /*8440*/  @P0 BRA `(.L_x_130) ;  /* 0x00000000003c0947 */ /* 0x000fea0003800000 */
[----:B------:R-:W1:Y:S01]  /*8450*/  LDCU.64 UR6, c[0x0][0x348] ;  /* 0x00006900ff0677ac */ /* 0x000e620008000a00 */
[----:B------:R-:W-:Y:S02]  /*8460*/  UIADD3 UR13, UPT, UPT, UR49, 0x20, URZ ;  /* 0x00000020310d7890 */ /* 0x000fe4000fffe0ff */
[----:B------:R-:W-:Y:S01]  /*8470*/  UIADD3 UR12, UPT, UPT, UR43, 0x2200, URZ ;  /* 0x000022002b0c7890 */ /* 0x000fe2000fffe0ff */
[----:B------:R-:W-:Y:S01]  /*8480*/  UMOV UR14, UR50 ;  /* 0x00000032000e7c82 */ /* 0x000fe20008000000 */
[----:B------:R-:W-:Y:S01]  /*8490*/  UMOV UR15, UR36 ;  /* 0x00000024000f7c82 */ /* 0x000fe20008000000 */
[----:B------:R-:W-:Y:S02]  /*84a0*/  UIADD3 UR9, UPT, UPT, UR49, 0xa0, URZ ;  /* 0x000000a031097890 */ /* 0x000fe4000fffe0ff */
[----:B------:R-:W-:Y:S01]  /*84b0*/  UIADD3 UR8, UPT, UPT, UR43, 0x3200, URZ ;  /* 0x000032002b087890 */ /* 0x000fe2000fffe0ff */
[----:B------:R-:W-:Y:S01]  /*84c0*/  UMOV UR10, UR50 ;  /* 0x00000032000a7c82 */ /* 0x000fe20008000000 */
[----:B------:R-:W-:Y:S01]  /*84d0*/  UMOV UR11, UR36 ;  /* 0x00000024000b7c82 */ /* 0x000fe20008000000 */
[----:B-1----:R-:W-:Y:S04]  /*84e0*/  UIADD3 UR4, UP0, UPT, UR6, 0x680, URZ ;  /* 0x0000068006047890 */ /* 0x002fe8000ff1e0ff */
[----:B------:R-:W-:Y:S09]  /*84f0*/  UIADD3.X UR5, UPT, UPT, URZ, UR7, URZ, UP0, !UPT ;  /* 0x00000007ff057290 */ /* 0x000ff200087fe4ff */
[----:B------:R1:W-:Y:S01]  /*8500*/  UTMASTG.3D [UR12], [UR4] ;  /* 0x0000000c040073b5 */ /* 0x0003e20008010000 */
[----:B------:R1:W-:Y:S01]  /*8510*/  UTMASTG.3D [UR8], [UR4] ;  /* 0x00000008040073b5 */ /* 0x0003e20008010000 */
[----:B------:R0:W-:Y:S01]  /*8520*/  UTMACMDFLUSH ;  /* 0x00000000000079b7 */ /* 0x0001e20000000000 */
[----:B-1----:R-:W-:Y:S04]  /*8530*/  DEPBAR.LE SB0, 0x1 ;  /* 0x000080400000791a */ /* 0x002fe80000000000 */
.L_x_130:
[----:B------:R-:W-:Y:S05]  /*8540*/  BSYNC.RECONVERGENT B0 ;  /* 0x0000000000007941 */ /* 0x000fea0003800200 */
.L_x_129:
[----:B------:R-:W-:Y:S01]  /*8550*/  BAR.SYNC.DEFER_BLOCKING 0x1, 0x80 ;  /* 0x0042000000007b1d */ /* 0x000fe20000010000 */
[----:B------:R-:W-:Y:S04]  /*8560*/  UIADD3 UR4, UPT, UPT, UR46, 0x1, URZ ;  /* 0x000000012e047890 */ /* 0x000fe8000fffe0ff */
[----:B------:R-:W-:Y:S04]  /*8570*/  UISETP.NE.AND UP0, UPT, UR4, 0x4, UPT ;  /* 0x000000040400788c */ /* 0x000fe8000bf05270 */
[----:B------:R-:W-:Y:S01]  /*8580*/  USEL UR44, UR4, URZ, UP0 ;  /* 0x000000ff042c7287 */ /* 0x000fe20008000000 */
[----:B------:R1:W-:Y:S01]  /*8590*/  @P6 SYNCS.ARRIVE.TRANS64.RED.A1T0 RZ, [R104+URZ], RZ ;  /* 0x000000ff68ff69a7 */ /* 0x0003e200081004ff */
[----:B------:R-:W-:Y:S01]  /*85a0*/  BSSY B1, `(.L_x_131) ;  /* 0x0000017000017945 */ /* 0x000fe20003800000 */
[----:B------:R-:W4:Y:S02]  /*85b0*/  @P6 SYNCS.PHASECHK.TRANS64.TRYWAIT P0, [R62+URZ+0x80], R61 ;  /* 0x0000803d3e0065a7 */ /* 0x000f2400080011ff */
[----:B----4-:R-:W-:Y:S01]  /*85c0*/  @P6 SEL R46, RZ, 0x1, !P0 ;  /* 0x00000001ff2e6807 */ /* 0x010fe20004000000 */
[----:B-1----:R-:W-:Y:S06]  /*85d0*/  @!P6 BRA `(.L_x_132) ;  /* 0x00000000004ce947 */ /* 0x002fec0003800000 */
        /* <DEDUP_REMOVED lines=9> */
[----:B------:R-:W-:Y:S04]  /*8670*/  SHF.L.U32 R5, R91, 0x1f, RZ ;  /* 0x0000001f5b057819 */ /* 0x000fe800000006ff */
[----:B------:R-:W1:Y:S02]  /*8680*/  SYNCS.PHASECHK.TRANS64.TRYWAIT P0, [R62+URZ+0x80], R5 ;  /* 0x000080053e0075a7 */ /* 0x000e6400080011ff */
[----:B-1----:R-:W-:Y:S05]  /*8690*/  @!P0 BRA `(.L_x_135) ;  /* 0x00000028004c8947 */ /* 0x002fea0003800000 */
.L_x_134:
[----:B------:R-:W-:Y:S05]  /*86a0*/  BSYNC B0 ;  /* 0x0000000000007941 */ /* 0x000fea0003800000 */
.L_x_133:
[----:B------:R-:W-:Y:S02]  /*86b0*/  ISETP.NE.AND P0, PT, R60, RZ, PT ;  /* 0x000000ff3c00720c */ /* 0x000fe40003f05270 */
[----:B------:R-:W-:Y:S11]  /*86c0*/  IADD3 R47, PT, PT, R47, 0x1, RZ ;  /* 0x000000012f2f7810 */ /* 0x000ff60007ffe0ff */
[----:B------:R4:W1:Y:S04]  /*86d0*/  @P0 LDS.128 R48, [R4] ;  /* 0x0000000004300984 */ /* 0x0008680000000c00 */
[----:B------:R4:W1:Y:S04]  /*86e0*/  @P0 LDS.128 R56, [R3+0x10] ;  /* 0x0000100003380984 */ /* 0x0008680000000c00 */
[----:B------:R4:W1:Y:S04]  /*86f0*/  @P0 LDS.128 R64, [R2+0x20] ;  /* 0x0000200002400984 */ /* 0x0008680000000c00 */
[----:B------:R4:W1:Y:S02]  /*8700*/  @P0 LDS.128 R72, [R0+0x30] ;  /* 0x0000300000480984 */ /* 0x0008640000000c00 */
.L_x_132:
[----:B------:R-:W-:Y:S05]  /*8710*/  BSYNC B1 ;  /* 0x0000000000017941 */ /* 0x000fea0003800000 */
.L_x_131:
[----:B----4-:R-:W-:Y:S05]  /*8720*/  VIADD R0, R39, 0x40 ;  /* 0x0000004027007836 */ /* 0x010fea0000000000 */
[----:B------:R-:W-:Y:S04]  /*8730*/  SHF.R.U32.HI R0, RZ, 0x15, R0 ;  /* 0x00000015ff007819 */ /* 0x000fe80000011600 */
[----:B------:R-:W-:Y:S11]  /*8740*/  LOP3.LUT P0, RZ, R0, 0x3, R81, 0x48, !PT ;  /* 0x0000000300ff7812 */ /* 0x000ff60007804851 */
[----:B------:R-:W-:Y:S02]  /*8750*/  @!UPT UIADD3 URZ, UPT, UPT, URZ, URZ, URZ ;  /* 0x000000fffffff290 */ /* 0x000fe4000fffe0ff */
[----:B------:R-:W-:Y:S05]  /*8760*/  @!P0 BRA `(.L_x_136) ;  /* 0x0000000000408947 */ /* 0x000fea0003800000 */
[----:B------:R-:W1:Y:S01]  /*8770*/  LDCU.64 UR8, c[0x4][0x70] ;  /* 0x01000e00ff0877ac */ /* 0x000e620008000a00 */
[----:B------:R-:W-:Y:S01]  /*8780*/  MOV R3, 0x0 ;  /* 0x0000000000037802 */ /* 0x000fe20000000f00 */
[----:B------:R-:W-:Y:S02]  /*8790*/  HFMA2 R12, -RZ, RZ, 0, 5.9604644775390625e-08 ;  /* 0x00000001ff0c7431 */ /* 0x000fe400000001ff */
[----:B------:R-:W-:Y:S02]  /*87a0*/  IMAD.MOV.U32 R8, RZ, RZ, 0x192 ;  /* 0x00000192ff087424 */ /* 0x000fe400078e00ff */
[----:B------:R-:W-:Y:S01]  /*87b0*/  IMAD.MOV.U32 R13, RZ, RZ, RZ ;  /* 0x000000ffff0d7224 */ /* 0x000fe200078e00ff */
[----:B------:R-:W4:Y:S01]  /*87c0*/  LDCU.64 UR6, c[0x4][0x78] ;  /* 0x01000f00ff0677ac */ /* 0x000f220008000a00 */
[----:B------:R-:W2:Y:S01]  /*87d0*/  LDC.64 R2, c[0x4][R3] ;  /* 0x0100000003027b82 */ /* 0x000ea20000000a00 */
[----:B------:R-:W5:Y:S01]  /*87e0*/  LDCU.64 UR4, c[0x4][0x10] ;  /* 0x01000200ff0477ac */ /* 0x000f620008000a00 */
[----:B-1----:R-:W-:Y:S01]  /*87f0*/  MOV R5, UR9 ;  /* 0x0000000900057c02 */ /* 0x002fe20008000f00 */
[----:B------:R-:W-:Y:S01]  /*8800*/  IMAD.U32 R4, RZ, RZ, UR8 ;  /* 0x00000008ff047e24 */ /* 0x000fe2000f8e00ff */
[----:B----4-:R-:W-:Y:S01]  /*8810*/  MOV R7, UR7 ;  /* 0x0000000700077c02 */ /* 0x010fe20008000f00 */
[----:B------:R-:W-:Y:S01]  /*8820*/  IMAD.U32 R6, RZ, RZ, UR6 ;  /* 0x00000006ff067e24 */ /* 0x000fe2000f8e00ff */
[----:B-----5:R-:W-:Y:S01]  /*8830*/  MOV R11, UR5 ;  /* 0x00000005000b7c02 */ /* 0x020fe20008000f00 */
[----:B------:R-:W-:Y:S02]  /*8840*/  IMAD.U32 R10, RZ, RZ, UR4 ;  /* 0x00000004ff0a7e24 */ /* 0x000fe4000f8e00ff */
[----:B------:R-:W-:Y:S07]  /*8850*/  LEPC R20, `(.L_x_136) ;  /* 0x000000001014794e */ /* 0x000fee0000000000 */
[----:B--23--:R-:W-:Y:S05]  /*8860*/  CALL.ABS.NOINC R2 ;  /* 0x0000000002007343 */ /* 0x00cfea0003c00000 */
.L_x_136:
[C---:B-1----:R-:W-:Y:S01]  /*8870*/  SHF.L.U32 R40, R48.reuse, 0x10, RZ ;  /* 0x0000001030287819 */ /* 0x042fe200000006ff */
[----:B------:R-:W-:Y:S05]  /*8880*/  WARPSYNC.ALL ;  /* 0x0000000000007948 */ /* 0x000fea0003800000 */
[----:B------:R-:W-:Y:S01]  /*8890*/  R2UR UR4, R39 ;  /* 0x00000000270472ca */ /* 0x000fe200000e0000 */
[----:B------:R-:W-:Y:S01]  /*88a0*/  BSSY.RECONVERGENT B0, `(.L_x_137) ;  /* 0x0000094000007945 */ /* 0x000fe20003800200 */
[----:B------:R-:W-:Y:S02]  /*88b0*/  LOP3.LUT R43, R48, 0xffff0000, RZ, 0xc0, !PT ;  /* 0xffff0000302b7812 */ /* 0x000fe400078ec0ff */
[----:B------:R-:W-:Y:S02]  /*88c0*/  SHF.L.U32 R42, R49, 0x10, RZ ;  /* 0x00000010312a7819 */ /* 0x000fe400000006ff */
[C---:B------:R-:W-:Y:S02]  /*88d0*/  SHF.L.U32 R45, R51.reuse, 0x10, RZ ;  /* 0x00000010332d7819 */ /* 0x040fe400000006ff */
[----:B------:R-:W-:Y:S02]  /*88e0*/  LOP3.LUT R44, R51, 0xffff0000, RZ, 0xc0, !PT ;  /* 0xffff0000332c7812 */ /* 0x000fe400078ec0ff */
[----:B------:R-:W-:Y:S02]  /*88f0*/  ISETP.NE.AND P6, PT, R97, RZ, PT ;  /* 0x000000ff6100720c */ /* 0x000fe40003fc5270 */
[----:B------:R-:W-:Y:S01]  /*8900*/  ISETP.NE.AND P0, PT, R96, RZ, PT ;  /* 0x000000ff6000720c */ /* 0x000fe20003f05270 */
[----:B------:R-:W1:Y:S01]  /*8910*/  LDTM.x32 R4, tmem[UR4+0x40] ;  /* 0x00004004000479ee */ /* 0x000e6200082c0000 */
[----:B------:R-:W-:Y:S09]  /*8920*/  MOV R61, UR44 ;  /* 0x0000002c003d7c02 */ /* 0x000ff20008000f00 */
[----:B------:R-:W-:Y:S02]  /*8930*/  @P6 LEA R61, R61, UR43, 0x3 ;  /* 0x0000002b3d3d6c11 */ /* 0x000fe4000f8e18ff */
[----:B------:R-:W-:Y:S02]  /*8940*/  @P6 SHF.L.U32 R104, R91, 0x1f, RZ ;  /* 0x0000001f5b686819 */ /* 0x000fe400000006ff */
[----:B------:R-:W-:Y:S02]  /*8950*/  @P6 IADD3 R62, PT, PT, R61, 0xa0, RZ ;  /* 0x000000a03d3e6810 */ /* 0x000fe40007ffe0ff */
[----:B------:R-:W-:Y:S02]  /*8960*/  LEA R61, R47, UR43, 0x3 ;  /* 0x0000002b2f3d7c11 */ /* 0x000fe4000f8e18ff */
[----:B------:R-:W-:Y:S01]  /*8970*/  @P6 PRMT R62, R99, 0x654, R62 ;  /* 0x00000654633e6816 */ /* 0x000fe2000000003e */
[C---:B-1----:R-:W-:Y:S01]  /*8980*/  FMUL R0, R38.reuse, R4 ;  /* 0x0000000426007220 */ /* 0x042fe20000400000 */
[C---:B------:R-:W-:Y:S01]  /*8990*/  FMUL R2, R38.reuse, R5 ;  /* 0x0000000526027220 */ /* 0x040fe20000400000 */
[C---:B------:R-:W-:Y:S01]  /*89a0*/  FMUL R3, R38.reuse, R6 ;  /* 0x0000000626037220 */ /* 0x040fe20000400000 */
        /* <DEDUP_REMOVED lines=8> */
[----:B---3--:R-:W-:Y:S01]  /*8a30*/  F2FP.BF16.F32.PACK_AB R68, R2, R0 ;  /* 0x000000000244723e */ /* 0x008fe200000010ff */
[----:B------:R-:W-:Y:S01]  /*8a40*/  FMUL R5, R38, R9 ;  /* 0x0000000926057220 */ /* 0x000fe20000400000 */
[C---:B------:R-:W-:Y:S01]  /*8a50*/  FFMA R7, R41.reuse, R40, R7 ;  /* 0x0000002829077223 */ /* 0x040fe20000000007 */
[----:B------:R-:W-:Y:S01]  /*8a60*/  SHF.L.U32 R40, R56, 0x10, RZ ;  /* 0x0000001038287819 */ /* 0x000fe200000006ff */
[C---:B------:R-:W-:Y:S01]  /*8a70*/  FMUL R6, R38.reuse, R10 ;  /* 0x0000000a26067220 */ /* 0x040fe20000400000 */
[C---:B------:R-:W-:Y:S01]  /*8a80*/  FMUL R11, R38.reuse, R11 ;  /* 0x0000000b260b7220 */ /* 0x040fe20000400000 */
[----:B------:R-:W-:Y:S01]  /*8a90*/  FFMA R4, R41, R43, R4 ;  /* 0x0000002b29047223 */ /* 0x000fe20000000004 */
[----:B------:R-:W-:Y:S01]  /*8aa0*/  SHF.L.U32 R43, R57, 0x10, RZ ;  /* 0x00000010392b7819 */ /* 0x000fe200000006ff */
[----:B------:R-:W-:Y:S01]  /*8ab0*/  FMUL R8, R38, R12 ;  /* 0x0000000c26087220 */ /* 0x000fe20000400000 */
[----:B------:R-:W-:Y:S01]  /*8ac0*/  F2FP.BF16.F32.PACK_AB R69, R7, R3 ;  /* 0x000000030745723e */ /* 0x000fe200000010ff */
[C---:B------:R-:W-:Y:S01]  /*8ad0*/  FFMA R5, R41.reuse, R42, R5 ;  /* 0x0000002a29057223 */ /* 0x040fe20000000005 */
[----:B------:R-:W-:Y:S01]  /*8ae0*/  LOP3.LUT R42, R56, 0xffff0000, RZ, 0xc0, !PT ;  /* 0xffff0000382a7812 */ /* 0x000fe200078ec0ff */
[----:B------:R-:W-:Y:S01]  /*8af0*/  FFMA R6, R41, R45, R6 ;  /* 0x0000002d29067223 */ /* 0x000fe20000000006 */
[----:B------:R-:W-:Y:S01]  /*8b00*/  SHF.L.U32 R45, R65, 0x10, RZ ;  /* 0x00000010412d7819 */ /* 0x000fe200000006ff */
[----:B------:R-:W-:Y:S01]  /*8b10*/  FFMA R11, R41, R44, R11 ;  /* 0x0000002c290b7223 */ /* 0x000fe2000000000b */
[----:B------:R-:W-:Y:S01]  /*8b20*/  F2FP.BF16.F32.PACK_AB R70, R5, R4 ;  /* 0x000000040546723e */ /* 0x000fe200000010ff */
[----:B------:R-:W-:Y:S01]  /*8b30*/  FFMA R8, R41, R40, R8 ;  /* 0x0000002829087223 */ /* 0x000fe20000000008 */
[----:B------:R-:W-:Y:S01]  /*8b40*/  LOP3.LUT R40, R57, 0xffff0000, RZ, 0xc0, !PT ;  /* 0xffff000039287812 */ /* 0x000fe200078ec0ff */
[C---:B------:R-:W-:Y:S01]  /*8b50*/  FMUL R9, R38.reuse, R13 ;  /* 0x0000000d26097220 */ /* 0x040fe20000400000 */
[----:B------:R-:W-:Y:S01]  /*8b60*/  F2FP.BF16.F32.PACK_AB R71, R11, R6 ;  /* 0x000000060b47723e */ /* 0x000fe200000010ff */
[C---:B------:R-:W-:Y:S01]  /*8b70*/  FMUL R10, R38.reuse, R14 ;  /* 0x0000000e260a7220 */ /* 0x040fe20000400000 */
[----:B------:R-:W-:Y:S01]  /*8b80*/  LOP3.LUT R44, R75, 0xffff0000, RZ, 0xc0, !PT ;  /* 0xffff00004b2c7812 */ /* 0x000fe200078ec0ff */
[----:B------:R-:W-:Y:S01]  /*8b90*/  FMUL R15, R38, R15 ;  /* 0x0000000f260f7220 */ /* 0x000fe20000400000 */
        /* <DEDUP_REMOVED lines=8> */
[----:B------:R-:W-:Y:S01]  /*8c20*/  FMUL R13, R38, R17 ;  /* 0x00000011260d7220 */ /* 0x000fe20000400000 */
[----:B------:R-:W-:Y:S01]  /*8c30*/  F2FP.BF16.F32.PACK_AB R53, R15, R10 ;  /* 0x0000000a0f35723e */ /* 0x000fe200000010ff */
[C---:B------:R-:W-:Y:S01]  /*8c40*/  FFMA R12, R41.reuse, R42, R12 ;  /* 0x0000002a290c7223 */ /* 0x040fe2000000000c */
[----:B------:R-:W-:Y:S01]  /*8c50*/  LOP3.LUT R42, R64, 0xffff0000, RZ, 0xc0, !PT ;  /* 0xffff0000402a7812 */ /* 0x000fe200078ec0ff */
[C---:B------:R-:W-:Y:S01]  /*8c60*/  FMUL R14, R38.reuse, R18 ;  /* 0x00000012260e7220 */ /* 0x040fe20000400000 */
[----:B------:R-:W-:Y:S01]  /*8c70*/  FFMA R13, R41, R40, R13 ;  /* 0x00000028290d7223 */ /* 0x000fe2000000000d */
[----:B------:R-:W-:Y:S01]  /*8c80*/  LOP3.LUT R40, R59, 0xffff0000, RZ, 0xc0, !PT ;  /* 0xffff00003b287812 */ /* 0x000fe200078ec0ff */
[----:B------:R1:W-:Y:S01]  /*8c90*/  STS.128 [R94+0x4000], R68 ;  /* 0x004000445e007388 */ /* 0x0003e20000000c00 */
[----:B------:R-:W-:Y:S01]  /*8ca0*/  FMUL R19, R38, R19 ;  /* 0x0000001326137220 */ /* 0x000fe20000400000 */
[----:B------:R-:W-:Y:S01]  /*8cb0*/  FFMA R14, R41, R43, R14 ;  /* 0x0000002b290e7223 */ /* 0x000fe2000000000e */
[----:B------:R-:W-:Y:S01]  /*8cc0*/  SHF.L.U32 R43, R64, 0x10, RZ ;  /* 0x00000010402b7819 */ /* 0x000fe200000006ff */
[C---:B------:R-:W-:Y:S01]  /*8cd0*/  FMUL R16, R38.reuse, R20 ;  /* 0x0000001426107220 */ /* 0x040fe20000400000 */
        /* <DEDUP_REMOVED lines=18> */
[C---:B------:R-:W-:Y:S01]  /*8e00*/  FMUL R22, R38.reuse, R26 ;  /* 0x0000001a26167220 */ /* 0x040fe20000400000 */
[----:B------:R-:W-:Y:S01]  /*8e10*/  FMUL R27, R38, R27 ;  /* 0x0000001b261b7220 */ /* 0x000fe20000400000 */
[----:B------:R-:W-:Y:S01]  /*8e20*/  FFMA R20, R41, R43, R20 ;  /* 0x0000002b29147223 */ /* 0x000fe20000000014 */
[----:B------:R-:W-:Y:S01]  /*8e30*/  SHF.L.U32 R43, R73, 0x10, RZ ;  /* 0x00000010492b7819 */ /* 0x000fe200000006ff */
[C---:B------:R-:W-:Y:S01]  /*8e40*/  FFMA R21, R41.reuse, R40, R21 ;  /* 0x0000002829157223 */ /* 0x040fe20000000015 */
[C---:B------:R-:W-:Y:S01]  /*8e50*/  FFMA R22, R41.reuse, R45, R22 ;  /* 0x0000002d29167223 */ /* 0x040fe20000000016 */
[C---:B------:R-:W-:Y:S01]  /*8e60*/  FFMA R27, R41.reuse, R42, R27 ;  /* 0x0000002a291b7223 */ /* 0x040fe2000000001b */
[----:B------:R-:W-:Y:S01]  /*8e70*/  SHF.L.U32 R40, R72, 0x10, RZ ;  /* 0x0000001048287819 */ /* 0x000fe200000006ff */
[----:B------:R-:W-:Y:S01]  /*8e80*/  FMUL R24, R38, R28 ;  /* 0x0000001c26187220 */ /* 0x000fe20000400000 */
[----:B------:R-:W-:Y:S01]  /*8e90*/  LOP3.LUT R42, R72, 0xffff0000, RZ, 0xc0, !PT ;  /* 0xffff0000482a7812 */ /* 0x000fe200078ec0ff */
[C---:B------:R-:W-:Y:S01]  /*8ea0*/  FMUL R25, R38.reuse, R29 ;  /* 0x0000001d26197220 */ /* 0x040fe20000400000 */
[C---:B------:R-:W-:Y:S01]  /*8eb0*/  FMUL R26, R38.reuse, R30 ;  /* 0x0000001e261a7220 */ /* 0x040fe20000400000 */
[----:B------:R-:W-:Y:S01]  /*8ec0*/  FFMA R24, R41, R40, R24 ;  /* 0x0000002829187223 */ /* 0x000fe20000000018 */
[----:B------:R-:W-:Y:S01]  /*8ed0*/  LOP3.LUT R40, R73, 0xffff0000, RZ, 0xc0, !PT ;  /* 0xffff000049287812 */ /* 0x000fe200078ec0ff */
[C---:B------:R-:W-:Y:S01]  /*8ee0*/  FFMA R25, R41.reuse, R42, R25 ;  /* 0x0000002a29197223 */ /* 0x040fe20000000019 */
        /* <DEDUP_REMOVED lines=47> */
.L_x_138:
[----:B------:R-:W-:Y:S05]  /*91e0*/  BSYNC.RECONVERGENT B0 ;  /* 0x0000000000007941 */ /* 0x000fea0003800200 */
.L_x_137:
        /* <DEDUP_REMOVED lines=21> */
.L_x_142:
[----:B------:R-:W-:Y:S05]  /*9340*/  BSYNC B0 ;  /* 0x0000000000007941 */ /* 0x000fea0003800000 */
.L_x_141:
[----:B------:R-:W-:Y:S11]  /*9350*/  ISETP.NE.AND P0, PT, R60, RZ, PT ;  /* 0x000000ff3c00720c */ /* 0x000ff60003f05270 */
[----:B------:R-:W-:Y:S02]  /*9360*/  @!UPT UIADD3 URZ, UPT, UPT, URZ, URZ, URZ ;  /* 0x000000fffffff290 */ /* 0x000fe4000fffe0ff */
[----:B------:R4:W1:Y:S04]  /*9370*/  @P0 LDS.128 R48, [R3] ;  /* 0x0000000003300984 */ /* 0x0008680000000c00 */
[----:B------:R4:W1:Y:S04]  /*9380*/  @P0 LDS.128 R56, [R2+0x10] ;  /* 0x0000100002380984 */ /* 0x0008680000000c00 */
[----:B------:R4:W1:Y:S04]  /*9390*/  @P0 LDS.128 R64, [R0+0x20] ;  /* 0x0000200000400984 */ /* 0x0008680000000c00 */
[----:B------:R4:W1:Y:S02]  /*93a0*/  @P0 LDS.128 R72, [R47+0x30] ;  /* 0x000030002f480984 */ /* 0x0008640000000c00 */
.L_x_140:
[----:B------:R-:W-:Y:S05]  /*93b0*/  BSYNC B1 ;  /* 0x0000000000017941 */ /* 0x000fea0003800000 */
.L_x_139:
[----:B----4-:R-:W-:Y:S05]  /*93c0*/  VIADD R0, R39, 0x60 ;  /* 0x0000006027007836 */ /* 0x010fea0000000000 */
[----:B------:R-:W-:Y:S04]  /*93d0*/  SHF.R.U32.HI R0, RZ, 0x15, R0 ;  /* 0x00000015ff007819 */ /* 0x000fe80000011600 */
[----:B------:R-:W-:Y:S11]  /*93e0*/  LOP3.LUT P0, RZ, R0, 0x3, R81, 0x48, !PT ;  /* 0x0000000300ff7812 */ /* 0x000ff60007804851 */
[----:B------:R-:W-:Y:S02]  /*93f0*/  @!UPT UIADD3 URZ, UPT, UPT, URZ, URZ, URZ ;  /* 0x000000fffffff290 */ /* 0x000fe4000fffe0ff */
[----:B------:R-:W-:Y:S05]  /*9400*/  @!P0 BRA `(.L_x_144) ;  /* 0x0000000000408947 */ /* 0x000fea0003800000 */
[----:B------:R-:W4:Y:S01]  /*9410*/  LDCU.64 UR8, c[0x4][0x70] ;  /* 0x01000e00ff0877ac */ /* 0x000f220008000a00 */
[----:B------:R-:W-:Y:S01]  /*9420*/  MOV R3, 0x0 ;  /* 0x0000000000037802 */ /* 0x000fe20000000f00 */
[----:B------:R-:W-:Y:S02]  /*9430*/  HFMA2 R12, -RZ, RZ, 0, 5.9604644775390625e-08 ;  /* 0x00000001ff0c7431 */ /* 0x000fe400000001ff */
[----:B------:R-:W-:Y:S02]  /*9440*/  IMAD.MOV.U32 R8, RZ, RZ, 0x192 ;  /* 0x00000192ff087424 */ /* 0x000fe400078e00ff */
[----:B------:R-:W-:Y:S01]  /*9450*/  IMAD.MOV.U32 R13, RZ, RZ, RZ ;  /* 0x000000ffff0d7224 */ /* 0x000fe200078e00ff */
[----:B------:R-:W5:Y:S01]  /*9460*/  LDCU.64 UR6, c[0x4][0x78] ;  /* 0x01000f00ff0677ac */ /* 0x000f620008000a00 */
[----:B------:R-:W2:Y:S01]  /*9470*/  LDC.64 R2, c[0x4][R3] ;  /* 0x0100000003027b82 */ /* 0x000ea20000000a00 */
[----:B------:R-:W3:Y:S01]  /*9480*/  LDCU.64 UR4, c[0x4][0x10] ;  /* 0x01000200ff0477ac */ /* 0x000ee20008000a00 */
[----:B----4-:R-:W-:Y:S01]  /*9490*/  MOV R5, UR9 ;  /* 0x0000000900057c02 */ /* 0x010fe20008000f00 */
[----:B-1----:R-:W-:Y:S01]  /*94a0*/  IMAD.U32 R4, RZ, RZ, UR8 ;  /* 0x00000008ff047e24 */ /* 0x002fe2000f8e00ff */
[----:B-----5:R-:W-:Y:S01]  /*94b0*/  MOV R7, UR7 ;  /* 0x0000000700077c02 */ /* 0x020fe20008000f00 */
[----:B------:R-:W-:Y:S01]  /*94c0*/  IMAD.U32 R6, RZ, RZ, UR6 ;  /* 0x00000006ff067e24 */ /* 0x000fe2000f8e00ff */
[----:B---3--:R-:W-:Y:S01]  /*94d0*/  MOV R11, UR5 ;  /* 0x00000005000b7c02 */ /* 0x008fe20008000f00 */
[----:B------:R-:W-:Y:S02]  /*94e0*/  IMAD.U32 R10, RZ, RZ, UR4 ;  /* 0x00000004ff0a7e24 */ /* 0x000fe4000f8e00ff */
[----:B------:R-:W-:Y:S07]  /*94f0*/  LEPC R20, `(.L_x_144) ;  /* 0x000000001014794e */ /* 0x000fee0000000000 */
[----:B--2---:R-:W-:Y:S05]  /*9500*/  CALL.ABS.NOINC R2 ;  /* 0x0000000002007343 */ /* 0x004fea0003c00000 */
.L_x_144:
[----:B------:R-:W-:Y:S01]  /*9510*/  ISETP.NE.AND P0, PT, R96, RZ, PT ;  /* 0x000000ff6000720c */ /* 0x000fe20003f05270 */
[----:B------:R-:W-:Y:S05]  /*9520*/  WARPSYNC.ALL ;  /* 0x0000000000007948 */ /* 0x000fea0003800000 */
[----:B------:R-:W-:Y:S01]  /*9530*/  R2UR UR4, R39 ;  /* 0x00000000270472ca */ /* 0x000fe200000e0000 */
[----:B------:R-:W-:Y:S01]  /*9540*/  BSSY.RECONVERGENT B0, `(.L_x_145) ;  /* 0x0000091000007945 */ /* 0x000fe20003800200 */
[C---:B-1----:R-:W-:Y:S02]  /*9550*/  SHF.L.U32 R40, R48.reuse, 0x10, RZ ;  /* 0x0000001030287819 */ /* 0x042fe400000006ff */
[----:B------:R-:W-:Y:S02]  /*9560*/  LOP3.LUT R42, R48, 0xffff0000, RZ, 0xc0, !PT ;  /* 0xffff0000302a7812 */ /* 0x000fe400078ec0ff */
[C---:B------:R-:W-:Y:S02]  /*9570*/  SHF.L.U32 R43, R49.reuse, 0x10, RZ ;  /* 0x00000010312b7819 */ /* 0x040fe400000006ff */
[----:B------:R-:W-:Y:S02]  /*9580*/  LOP3.LUT R44, R49, 0xffff0000, RZ, 0xc0, !PT ;  /* 0xffff0000312c7812 */ /* 0x000fe400078ec0ff */
[C---:B------:R-:W-:Y:S02]  /*9590*/  SHF.L.U32 R45, R50.reuse, 0x10, RZ ;  /* 0x00000010322d7819 */ /* 0x040fe400000006ff */
[----:B------:R-:W-:Y:S01]  /*95a0*/  LOP3.LUT R46, R50, 0xffff0000, RZ, 0xc0, !PT ;  /* 0xffff0000322e7812 */ /* 0x000fe200078ec0ff */
[----:B------:R-:W1:Y:S01]  /*95b0*/  LDTM.x32 R4, tmem[UR4+0x60] ;  /* 0x00006004000479ee */ /* 0x000e6200082c0000 */
[C---:B------:R-:W-:Y:S01]  /*95c0*/  SHF.L.U32 R47, R51.reuse, 0x10, RZ ;  /* 0x00000010332f7819 */ /* 0x040fe200000006ff */
[----:B------:R-:W-:Y:S01]  /*95d0*/  NOP ;  /* 0x0000000000007918 */ /* 0x000fe20000000000 */
[----:B------:R-:W-:Y:S02]  /*95e0*/  LOP3.LUT R48, R51, 0xffff0000, RZ, 0xc0, !PT ;  /* 0xffff000033307812 */ /* 0x000fe400078ec0ff */
[C---:B------:R-:W-:Y:S02]  /*95f0*/  SHF.L.U32 R49, R56.reuse, 0x10, RZ ;  /* 0x0000001038317819 */ /* 0x040fe400000006ff */
[----:B------:R-:W-:Y:S02]  /*9600*/  LOP3.LUT R51, R56, 0xffff0000, RZ, 0xc0, !PT ;  /* 0xffff000038337812 */ /* 0x000fe400078ec0ff */
[C---:B------:R-:W-:Y:S02]  /*9610*/  SHF.L.U32 R50, R57.reuse, 0x10, RZ ;  /* 0x0000001039327819 */ /* 0x040fe400000006ff */
[----:B---3--:R-:W-:Y:S02]  /*9620*/  LOP3.LUT R52, R57, 0xffff0000, RZ, 0xc0, !PT ;  /* 0xffff000039347812 */ /* 0x008fe400078ec0ff */
[C---:B------:R-:W-:Y:S02]  /*9630*/  SHF.L.U32 R53, R58.reuse, 0x10, RZ ;  /* 0x000000103a357819 */ /* 0x040fe400000006ff */
[----:B------:R-:W-:Y:S02]  /*9640*/  LOP3.LUT R54, R58, 0xffff0000, RZ, 0xc0, !PT ;  /* 0xffff00003a367812 */ /* 0x000fe400078ec0ff */
[C---:B------:R-:W-:Y:S02]  /*9650*/  SHF.L.U32 R55, R59.reuse, 0x10, RZ ;  /* 0x000000103b377819 */ /* 0x040fe400000006ff */
[----:B------:R-:W-:Y:S02]  /*9660*/  IADD3 R98, PT, PT, R98, 0x110, RZ ;  /* 0x0000011062627810 */ /* 0x000fe40007ffe0ff */
[----:B------:R-:W-:Y:S02]  /*9670*/  LOP3.LUT R56, R59, 0xffff0000, RZ, 0xc0, !PT ;  /* 0xffff00003b387812 */ /* 0x000fe400078ec0ff */
[----:B------:R-:W-:Y:S01]  /*9680*/  SHF.L.U32 R57, R64, 0x10, RZ ;  /* 0x0000001040397819 */ /* 0x000fe200000006ff */
[----:B-1----:R-:W-:Y:S01]  /*9690*/  FMUL R4, R38, R4 ;  /* 0x0000000426047220 */ /* 0x002fe20000400000 */
[----:B------:R-:W-:Y:S01]  /*96a0*/  LOP3.LUT R58, R64, 0xffff0000, RZ, 0xc0, !PT ;  /* 0xffff0000403a7812 */ /* 0x000fe200078ec0ff */
[----:B------:R-:W-:Y:S01]  /*96b0*/  FMUL R5, R38, R5 ;  /* 0x0000000526057220 */ /* 0x000fe20000400000 */
[----:B------:R-:W-:Y:S01]  /*96c0*/  LOP3.LUT R98, R98, 0xfefffff8, RZ, 0xc0, !PT ;  /* 0xfefffff862627812 */ /* 0x000fe200078ec0ff */
[C---:B------:R-:W-:Y:S01]  /*96d0*/  FFMA R4, R41.reuse, R40, R4 ;  /* 0x0000002829047223 */ /* 0x040fe20000000004 */
[C---:B------:R-:W-:Y:S01]  /*96e0*/  FMUL R6, R38.reuse, R6 ;  /* 0x0000000626067220 */ /* 0x040fe20000400000 */
[----:B------:R-:W-:Y:S01]  /*96f0*/  FFMA R5, R41, R42, R5 ;  /* 0x0000002a29057223 */ /* 0x000fe20000000005 */
[----:B------:R-:W-:Y:S01]  /*9700*/  SHF.L.U32 R59, R65, 0x10, RZ ;  /* 0x00000010413b7819 */ /* 0x000fe200000006ff */
[----:B------:R1:W-:Y:S01]  /*9710*/  SYNCS.ARRIVE.TRANS64.RED.A1T0 RZ, [R98+URZ], RZ ;  /* 0x000000ff62ff79a7 */ /* 0x0003e200081004ff */
[----:B------:R-:W-:Y:S01]  /*9720*/  FFMA R6, R41, R43, R6 ;  /* 0x0000002b29067223 */ /* 0x000fe20000000006 */
[C---:B------:R-:W-:Y:S01]  /*9730*/  FMUL R7, R38.reuse, R7 ;  /* 0x0000000726077220 */ /* 0x040fe20000400000 */
[----:B------:R-:W-:Y:S01]  /*9740*/  F2FP.BF16.F32.PACK_AB R100, R5, R4 ;  /* 0x000000040564723e */ /* 0x000fe200000010ff */
[C---:B------:R-:W-:Y:S01]  /*9750*/  FMUL R8, R38.reuse, R8 ;  /* 0x0000000826087220 */ /* 0x040fe20000400000 */
[----:B------:R-:W-:Y:S01]  /*9760*/  FMUL R9, R38, R9 ;  /* 0x0000000926097220 */ /* 0x000fe20000400000 */
[----:B------:R-:W-:Y:S01]  /*9770*/  LOP3.LUT R60, R65, 0xffff0000, RZ, 0xc0, !PT ;  /* 0xffff0000413c7812 */ /* 0x000fe200078ec0ff */
[C---:B------:R-:W-:Y:S01]  /*9780*/  FFMA R7, R41.reuse, R44, R7 ;  /* 0x0000002c29077223 */ /* 0x040fe20000000007 */
[C---:B------:R-:W-:Y:S01]  /*9790*/  FFMA R8, R41.reuse, R45, R8 ;  /* 0x0000002d29087223 */ /* 0x040fe20000000008 */
[----:B------:R-:W-:Y:S01]  /*97a0*/  SHF.L.U32 R61, R66, 0x10, RZ ;  /* 0x00000010423d7819 */ /* 0x000fe200000006ff */
[----:B------:R-:W-:Y:S01]  /*97b0*/  FFMA R9, R41, R46, R9 ;  /* 0x0000002e29097223 */ /* 0x000fe20000000009 */
[C---:B------:R-:W-:Y:S01]  /*97c0*/  FMUL R10, R38.reuse, R10 ;  /* 0x0000000a260a7220 */ /* 0x040fe20000400000 */
[----:B------:R-:W-:Y:S01]  /*97d0*/  F2FP.BF16.F32.PACK_AB R101, R7, R6 ;  /* 0x000000060765723e */ /* 0x000fe200000010ff */
[C---:B------:R-:W-:Y:S01]  /*97e0*/  FMUL R11, R38.reuse, R11 ;  /* 0x0000000b260b7220 */ /* 0x040fe20000400000 */
[----:B------:R-:W-:Y:S01]  /*97f0*/  FMUL R0, R38, R12 ;  /* 0x0000000c26007220 */ /* 0x000fe20000400000 */
[----:B------:R-:W-:Y:S01]  /*9800*/  F2FP.BF16.F32.PACK_AB R102, R9, R8 ;  /* 0x000000080966723e */ /* 0x000fe200000010ff */
[C---:B------:R-:W-:Y:S01]  /*9810*/  FFMA R10, R41.reuse, R47, R10 ;  /* 0x0000002f290a7223 */ /* 0x040fe2000000000a */
[C---:B------:R-:W-:Y:S01]  /*9820*/  FFMA R11, R41.reuse, R48, R11 ;  /* 0x00000030290b7223 */ /* 0x040fe2000000000b */
[----:B------:R-:W-:Y:S01]  /*9830*/  LOP3.LUT R62, R66, 0xffff0000, RZ, 0xc0, !PT ;  /* 0xffff0000423e7812 */ /* 0x000fe200078ec0ff */
[----:B------:R-:W-:Y:S01]  /*9840*/  FFMA R0, R41, R49, R0 ;  /* 0x0000003129007223 */ /* 0x000fe20000000000 */
[C---:B------:R-:W-:Y:S01]  /*9850*/  FMUL R2, R38.reuse, R13 ;  /* 0x0000000d26027220 */ /* 0x040fe20000400000 */
[----:B------:R-:W-:Y:S01]  /*9860*/  SHF.L.U32 R63, R67, 0x10, RZ ;  /* 0x00000010433f7819 */ /* 0x000fe200000006ff */
[C---:B------:R-:W-:Y:S01]  /*9870*/  FMUL R3, R38.reuse, R14 ;  /* 0x0000000e26037220 */ /* 0x040fe20000400000 */
[----:B------:R-:W-:Y:S01]  /*9880*/  F2FP.BF16.F32.PACK_AB R103, R11, R10 ;  /* 0x0000000a0b67723e */ /* 0x000fe200000010ff */
[----:B------:R-:W-:Y:S01]  /*9890*/  FFMA R2, R41, R51, R2 ;  /* 0x0000003329027223 */ /* 0x000fe20000000002 */
[C---:B------:R-:W-:Y:S01]  /*98a0*/  FMUL R15, R38.reuse, R15 ;  /* 0x0000000f260f7220 */ /* 0x040fe20000400000 */
[C---:B------:R-:W-:Y:S01]  /*98b0*/  FMUL R12, R38.reuse, R16 ;  /* 0x00000010260c7220 */ /* 0x040fe20000400000 */
[----:B------:R-:W-:Y:S01]  /*98c0*/  FMUL R13, R38, R17 ;  /* 0x00000011260d7220 */ /* 0x000fe20000400000 */
[----:B------:R1:W-:Y:S01]  /*98d0*/  STS.128 [R94+0x6000], R100 ;  /* 0x006000645e007388 */ /* 0x0003e20000000c00 */
[----:B------:R-:W-:Y:S01]  /*98e0*/  LOP3.LUT R64, R67, 0xffff0000, RZ, 0xc0, !PT ;  /* 0xffff000043407812 */ /* 0x000fe200078ec0ff */
[C---:B------:R-:W-:Y:S01]  /*98f0*/  FFMA R3, R41.reuse, R50, R3 ;  /* 0x0000003229037223 */ /* 0x040fe20000000003 */
[----:B------:R-:W-:Y:S01]  /*9900*/  SHF.L.U32 R65, R72, 0x10, RZ ;  /* 0x0000001048417819 */ /* 0x000fe200000006ff */
[C---:B------:R-:W-:Y:S01]  /*9910*/  FFMA R15, R41.reuse, R52, R15 ;  /* 0x00000034290f7223 */ /* 0x040fe2000000000f */
[----:B------:R-:W-:Y:S01]  /*9920*/  F2FP.BF16.F32.PACK_AB R104, R2, R0 ;  /* 0x000000000268723e */ /* 0x000fe200000010ff */
[C---:B------:R-:W-:Y:S01]  /*9930*/  FFMA R12, R41.reuse, R53, R12 ;  /* 0x00000035290c7223 */ /* 0x040fe2000000000c */
[C---:B------:R-:W-:Y:S01]  /*9940*/  FFMA R13, R41.reuse, R54, R13 ;  /* 0x00000036290d7223 */ /* 0x040fe2000000000d */
[C---:B------:R-:W-:Y:S01]  /*9950*/  FMUL R14, R38.reuse, R18 ;  /* 0x00000012260e7220 */ /* 0x040fe20000400000 */
[C---:B------:R-:W-:Y:S01]  /*9960*/  FMUL R19, R38.reuse, R19 ;  /* 0x0000001326137220 */ /* 0x040fe20000400000 */
[C---:B------:R-:W-:Y:S01]  /*9970*/  FMUL R16, R38.reuse, R20 ;  /* 0x0000001426107220 */ /* 0x040fe20000400000 */
[C---:B------:R-:W-:Y:S01]  /*9980*/  FMUL R17, R38.reuse, R21 ;  /* 0x0000001526117220 */ /* 0x040fe20000400000 */
[C---:B------:R-:W-:Y:S01]  /*9990*/  FFMA R14, R41.reuse, R55, R14 ;  /* 0x00000037290e7223 */ /* 0x040fe2000000000e */
        /* <DEDUP_REMOVED lines=9> */
[----:B------:R-:W-:Y:S01]  /*9a30*/  FFMA R23, R41, R60, R23 ;  /* 0x0000003c29177223 */ /* 0x000fe20000000017 */
[C---:B------:R-:W-:Y:S01]  /*9a40*/  FMUL R27, R38.reuse, R27 ;  /* 0x0000001b261b7220 */ /* 0x040fe20000400000 */
[----:B------:R-:W-:Y:S01]  /*9a50*/  F2FP.BF16.F32.PACK_AB R105, R15, R3 ;  /* 0x000000030f69723e */ /* 0x000fe200000010ff */
[----:B------:R-:W-:Y:S01]  /*9a60*/  FFMA R20, R41, R61, R20 ;  /* 0x0000003d29147223 */ /* 0x000fe20000000014 */
[----:B------:R-:W-:Y:S01]  /*9a70*/  F2FP.BF16.F32.PACK_AB R106, R13, R12 ;  /* 0x0000000c0d6a723e */ /* 0x000fe200000010ff */
[----:B------:R-:W-:Y:S01]  /*9a80*/  FMUL R24, R38, R28 ;  /* 0x0000001c26187220 */ /* 0x000fe20000400000 */
[----:B------:R-:W-:Y:S01]  /*9a90*/  F2FP.BF16.F32.PACK_AB R107, R19, R14 ;  /* 0x0000000e136b723e */ /* 0x000fe200000010ff */
[----:B------:R-:W-:Y:S01]  /*9aa0*/  FFMA R21, R41, R62, R21 ;  /* 0x0000003e29157223 */ /* 0x000fe20000000015 */
[----:B------:R-:W-:Y:S01]  /*9ab0*/  LOP3.LUT R66, R72, 0xffff0000, RZ, 0xc0, !PT ;  /* 0xffff000048427812 */ /* 0x000fe200078ec0ff */
[C---:B------:R-:W-:Y:S01]  /*9ac0*/  FMUL R25, R38.reuse, R29 ;  /* 0x0000001d26197220 */ /* 0x040fe20000400000 */
[----:B------:R-:W-:Y:S01]  /*9ad0*/  SHF.L.U32 R67, R73, 0x10, RZ ;  /* 0x0000001049437819 */ /* 0x000fe200000006ff */
[----:B------:R1:W-:Y:S01]  /*9ae0*/  STS.128 [R93+0x6010], R104 ;  /* 0x006010685d007388 */ /* 0x0003e20000000c00 */
[----:B------:R-:W-:Y:S01]  /*9af0*/  FFMA R22, R41, R63, R22 ;  /* 0x0000003f29167223 */ /* 0x000fe20000000016 */
[----:B------:R-:W-:Y:S01]  /*9b00*/  LOP3.LUT R68, R73, 0xffff0000, RZ, 0xc0, !PT ;  /* 0xffff000049447812 */ /* 0x000fe200078ec0ff */
[----:B------:R-:W-:Y:S01]  /*9b10*/  FMUL R26, R38, R30 ;  /* 0x0000001e261a7220 */ /* 0x000fe20000400000 */
[C---:B------:R-:W-:Y:S01]  /*9b20*/  FFMA R27, R41.reuse, R64, R27 ;  /* 0x00000040291b7223 */ /* 0x040fe2000000001b */
[----:B------:R-:W-:Y:S01]  /*9b30*/  SHF.L.U32 R69, R74, 0x10, RZ ;  /* 0x000000104a457819 */ /* 0x000fe200000006ff */
[----:B------:R-:W-:Y:S01]  /*9b40*/  FMUL R31, R38, R31 ;  /* 0x0000001f261f7220 */ /* 0x000fe20000400000 */
[C---:B------:R-:W-:Y:S01]  /*9b50*/  FFMA R24, R41.reuse, R65, R24 ;  /* 0x0000004129187223 */ /* 0x040fe20000000018 */
[----:B------:R-:W-:Y:S01]  /*9b60*/  LOP3.LUT R70, R74, 0xffff0000, RZ, 0xc0, !PT ;  /* 0xffff00004a467812 */ /* 0x000fe200078ec0ff */
[C---:B------:R-:W-:Y:S01]  /*9b70*/  FMUL R28, R38.reuse, R32 ;  /* 0x00000020261c7220 */ /* 0x040fe20000400000 */
[----:B------:R-:W-:Y:S01]  /*9b80*/  FFMA R25, R41, R66, R25 ;  /* 0x0000004229197223 */ /* 0x000fe20000000019 */
[----:B------:R-:W-:Y:S01]  /*9b90*/  SHF.L.U32 R71, R75, 0x10, RZ ;  /* 0x000000104b477819 */ /* 0x000fe200000006ff */
[C---:B------:R-:W-:Y:S01]  /*9ba0*/  FMUL R29, R38.reuse, R33 ;  /* 0x00000021261d7220 */ /* 0x040fe20000400000 */
[----:B------:R-:W-:Y:S01]  /*9bb0*/  FFMA R26, R41, R67, R26 ;  /* 0x00000043291a7223 */ /* 0x000fe2000000001a */
[----:B------:R-:W-:Y:S01]  /*9bc0*/  LOP3.LUT R72, R75, 0xffff0000, RZ, 0xc0, !PT ;  /* 0xffff00004b487812 */ /* 0x000fe200078ec0ff */
        /* <DEDUP_REMOVED lines=34> */
[----:B---3--:R-:W-:Y:S04]  /*9df0*/  UIADD3 UR4, UP0, UPT, UR6, 0x680, URZ ;  /* 0x0000068006047890 */ /* 0x008fe8000ff1e0ff */
[----:B------:R-:W-:Y:S09]  /*9e00*/  UIADD3.X UR5, UPT, UPT, URZ, UR7, URZ, UP0, !UPT ;  /* 0x00000007ff057290 */ /* 0x000ff200087fe4ff */
[----:B------:R3:W-:Y:S01]  /*9e10*/  UTMASTG.3D [UR12], [UR4] ;  /* 0x0000000c040073b5 */ /* 0x0007e20008010000 */
[----:B------:R3:W-:Y:S01]  /*9e20*/  UTMASTG.3D [UR8], [UR4] ;  /* 0x00000008040073b5 */ /* 0x0007e20008010000 */
[----:B------:R0:W-:Y:S01]  /*9e30*/  UTMACMDFLUSH ;  /* 0x00000000000079b7 */ /* 0x0001e20000000000 */
[----:B---3--:R-:W-:Y:S04]  /*9e40*/  DEPBAR.LE SB0, 0x1 ;  /* 0x000080400000791a */ /* 0x008fe80000000000 */
.L_x_146:
[----:B------:R-:W-:Y:S05]  /*9e50*/  BSYNC.RECONVERGENT B0 ;  /* 0x0000000000007941 */ /* 0x000fea0003800200 */
.L_x_145:
[----:B------:R-:W-:Y:S01]  /*9e60*/  BAR.SYNC.DEFER_BLOCKING 0x1, 0x80 ;  /* 0x0042000000007b1d */ /* 0x000fe20000010000 */
[----:B------:R-:W-:Y:S01]  /*9e70*/  UISETP.NE.AND UP0, UPT, UR47, -0x4, UPT ;  /* 0xfffffffc2f00788c */ /* 0x000fe2000bf05270 */
[----:B------:R-:W-:Y:S08]  /*9e80*/  IADD3 R0, PT, PT, R36, 0x1, RZ ;  /* 0x0000000124007810 */ /* 0x000ff00007ffe0ff */
[----:B------:R-:W-:Y:S05]  /*9e90*/  BRA.U !UP0, `(.L_x_147) ;  /* 0x0000000108247547 */ /* 0x000fea000b800000 */
[----:B------:R-:W-:Y:S01]  /*9ea0*/  ISETP.NE.AND P0, PT, R97, RZ, PT ;  /* 0x000000ff6100720c */ /* 0x000fe20003f05270 */
[----:B------:R-:W-:Y:S01]  /*9eb0*/  IMAD.U32 R2, RZ, RZ, UR46 ;  /* 0x0000002eff027e24 */ /* 0x000fe2000f8e00ff */
[----:B------:R-:W-:Y:S04]  /*9ec0*/  UIADD3 UR4, UPT, UPT, UR46, 0x1, URZ ;  /* 0x000000012e047890 */ /* 0x000fe8000fffe0ff */
[----:B------:R-:W-:Y:S04]  /*9ed0*/  UISETP.NE.AND UP0, UPT, UR4, 0x4, UPT ;  /* 0x000000040400788c */ /* 0x000fe8000bf05270 */
[----:B------:R-:W-:Y:S03]  /*9ee0*/  USEL UR46, UR4, URZ, UP0 ;  /* 0x000000ff042e7287 */ /* 0x000fe60008000000 */
[----:B------:R-:W-:Y:S05]  /*9ef0*/  @P0 LEA R2, R2, UR43, 0x3 ;  /* 0x0000002b02020c11 */ /* 0x000fea000f8e18ff */
[----:B------:R-:W-:Y:S05]  /*9f00*/  @P0 VIADD R2, R2, 0xa0 ;  /* 0x000000a002020836 */ /* 0x000fea0000000000 */
[----:B------:R-:W-:Y:S04]  /*9f10*/  @P0 PRMT R2, R99, 0x654, R2 ;  /* 0x0000065463020816 */ /* 0x000fe80000000002 */
[----:B------:R3:W-:Y:S03]  /*9f20*/  @P0 SYNCS.ARRIVE.TRANS64.RED.A1T0 RZ, [R2+URZ], RZ ;  /* 0x000000ff02ff09a7 */ /* 0x0007e600081004ff */
.L_x_147:
[----:B------:R-:W-:Y:S01]  /*9f30*/  R2UR UR5, R82 ;  /* 0x00000000520572ca */ /* 0x000fe200000e0000 */
[----:B------:R-:W-:Y:S01]  /*9f40*/  UISETP.NE.AND UP0, UPT, UR61, URZ, UPT ;  /* 0x000000ff3d00728c */ /* 0x000fe2000bf05270 */
[----:B------:R-:W-:Y:S01]  /*9f50*/  R2UR UR4, R83 ;  /* 0x00000000530472ca */ /* 0x000fe200000e0000 */
[----:B------:R-:W-:Y:S01]  /*9f60*/  UIADD3 UR47, UPT, UPT, UR47, 0x4, URZ ;  /* 0x000000042f2f7890 */ /* 0x000fe2000fffe0ff */
[----:B------:R-:W-:Y:S01]  /*9f70*/  ISETP.NE.AND P0, PT, R87, 0x2, PT ;  /* 0x000000025700780c */ /* 0x000fe20003f05270 */
[----:B------:R-:W-:Y:S01]  /*9f80*/  UMOV UR36, UR60 ;  /* 0x0000003c00247c82 */ /* 0x000fe20008000000 */
[----:B------:R-:W-:Y:S02]  /*9f90*/  ISETP.NE.AND P1, PT, R0, 0x4, PT ;  /* 0x000000040000780c */ /* 0x000fe40003f25270 */
[----:B---3--:R-:W-:Y:S02]  /*9fa0*/  SEL R2, RZ, 0x1, P0 ;  /* 0x00000001ff027807 */ /* 0x008fe40000000000 */
[----:B------:R-:W-:Y:S02]  /*9fb0*/  SEL R3, RZ, 0x1, P1 ;  /* 0x00000001ff037807 */ /* 0x000fe40000800000 */
[----:B------:R-:W-:Y:S01]  /*9fc0*/  LOP3.LUT R89, R89, R2, RZ, 0x3c, !PT ;  /* 0x0000000259597212 */ /* 0x000fe200078e3cff */
[----:B------:R-:W-:Y:S01]  /*9fd0*/  UIADD3 UR30, UPT, UPT, UR37, UR5, URZ ;  /* 0x00000005251e7290 */ /* 0x000fe2000fffe0ff */
[----:B------:R-:W-:Y:S01]  /*9fe0*/  LOP3.LUT R90, R90, R3, RZ, 0x3c, !PT ;  /* 0x000000035a5a7212 */ /* 0x000fe200078e3cff */
[----:B------:R-:W-:Y:S01]  /*9ff0*/  UIADD3 UR26, UPT, UPT, UR38, UR4, URZ ;  /* 0x00000004261a7290 */ /* 0x000fe2000fffe0ff */
[----:B------:R-:W-:Y:S02]  /*a000*/  SEL R87, R87, RZ, P0 ;  /* 0x000000ff57577207 */ /* 0x000fe40000000000 */
[----:B------:R-:W-:Y:S01]  /*a010*/  SEL R36, R0, RZ, P1 ;  /* 0x000000ff00247207 */ /* 0x000fe20000800000 */
[----:B------:R-:W-:Y:S08]  /*a020*/  BRA.U UP0, `(.L_x_148) ;  /* 0xffffffbd00a07547 */ /* 0x000ff0000b83ffff */
[----:B------:R-:W-:-:S13]  /*a030*/  R2UR UR4, R84 ;  /* 0x00000000540472ca */ /* 0x000fda00000e0000 */
[----:B------:R-:W-:-:S09]  /*a040*/  UISETP.NE.AND UP0, UPT, UR4, URZ, UPT ;  /* 0x000000ff0400728c */ /* 0x000fd2000bf05270 */
[----:B------:R-:W-:Y:S05]  /*a050*/  BRA.U !UP0, `(.L_x_149) ;  /* 0x0000000108487547 */ /* 0x000fea000b800000 */
[----:B------:R-:W3:Y:S02]  /*a060*/  LDCU.64 UR4, c[0x0][0x890] ;  /* 0x00011200ff0477ac */ /* 0x000ee40008000a00 */
[----:B---3--:R-:W-:-:S04]  /*a070*/  UISETP.NE.U32.AND UP0, UPT, UR4, URZ, UPT ;  /* 0x000000ff0400728c */ /* 0x008fc8000bf05070 */
[----:B------:R-:W-:-:S09]  /*a080*/  UISETP.NE.AND.EX UP0, UPT, UR5, URZ, UPT, UP0 ;  /* 0x000000ff0500728c */ /* 0x000fd2000bf05300 */
[----:B------:R-:W-:Y:S05]  /*a090*/  BRA.U UP0, `(.L_x_150) ;  /* 0x00000001000c7547 */ /* 0x000fea000b800000 */
[----:B------:R-:W-:-:S13]  /*a0a0*/  FSETP.NEU.AND P0, PT, R41, RZ, PT ;  /* 0x000000ff2900720b */ /* 0x000fda0003f0d000 */
[----:B------:R-:W-:Y:S05]  /*a0b0*/  @!P0 EXIT ;  /* 0x000000000000894d */ /* 0x000fea0003800000 */
[----:B------:R-:W-:Y:S05]  /*a0c0*/  BRA `(.L_x_149) ;  /* 0x00000000002c7947 */ /* 0x000fea0003800000 */
.L_x_150:
[----:B------:R-:W-:Y:S01]  /*a0d0*/  ISETP.NE.AND P0, PT, R86, RZ, PT ;  /* 0x000000ff5600720c */ /* 0x000fe20003f05270 */
[----:B------:R-:W-:-:S12]  /*a0e0*/  BSSY.RECONVERGENT B0, `(.L_x_149) ;  /* 0x0000009000007945 */ /* 0x000fd80003800200 */
[----:B------:R-:W-:Y:S05]  /*a0f0*/  @P0 BRA `(.L_x_151) ;  /* 0x0000000000140947 */ /* 0x000fea0003800000 */
[----:B------:R-:W3:Y:S02]  /*a100*/  LDCU.64 UR4, c[0x0][0x888] ;  /* 0x00011100ff0477ac */ /* 0x000ee40008000a00 */
[----:B---3--:R-:W-:-:S04]  /*a110*/  ISETP.NE.U32.AND P0, PT, RZ, UR4, PT ;  /* 0x00000004ff007c0c */ /* 0x008fc8000bf05070 */
[----:B------:R-:W-:-:S13]  /*a120*/  ISETP.NE.AND.EX P0, PT, RZ, UR5, PT, P0 ;  /* 0x00000005ff007c0c */ /* 0x000fda000bf05300 */
[----:B------:R-:W-:Y:S05]  /*a130*/  @!P0 EXIT ;  /* 0x000000000000894d */ /* 0x000fea0003800000 */
[----:B------:R-:W-:Y:S05]  /*a140*/  BRA `(.L_x_152) ;  /* 0x0000000000087947 */ /* 0x000fea0003800000 */
.L_x_151:
[----:B------:R-:W-:-:S13]  /*a150*/  FSETP.NEU.AND P0, PT, R41, RZ, PT ;  /* 0x000000ff2900720b */ /* 0x000fda0003f0d000 */
[----:B------:R-:W-:Y:S05]  /*a160*/  @!P0 EXIT ;  /* 0x000000000000894d */ /* 0x000fea0003800000 */
.L_x_152:
[----:B------:R-:W-:Y:S05]  /*a170*/  BSYNC.RECONVERGENT B0 ;  /* 0x0000000000007941 */ /* 0x000fea0003800200 */
.L_x_149:
[----:B------:R-:W3:Y:S01]  /*a180*/  S2UR UR5, SR_CgaCtaId ;  /* 0x00000000000579c3 */ /* 0x000ee20000008800 */
[----:B------:R-:W-:Y:S01]  /*a190*/  ULEA UR4, UR46, UR43, 0x3 ;  /* 0x0000002b2e047291 */ /* 0x000fe2000f8e18ff */
[----:B------:R-:W-:-:S04]  /*a1a0*/  DEPBAR.LE SB0, 0x0 ;  /* 0x000080000000791a */ /* 0x000fc80000000000 */
[----:B------:R-:W-:-:S04]  /*a1b0*/  UIADD3 UR4, UPT, UPT, UR4, 0xa0, URZ ;  /* 0x000000a004047890 */ /* 0x000fc8000fffe0ff */
[----:B---3--:R-:W-:-:S09]  /*a1c0*/  UPRMT UR4, UR5, 0x654, UR4 ;  /* 0x0000065405047896 */ /* 0x008fd20008000004 */
[----:B------:R-:W-:Y:S01]  /*a1d0*/  SYNCS.ARRIVE.TRANS64.RED.A1T0 RZ, [UR4], RZ ;  /* 0x000000ffffff79a7 */ /* 0x000fe20008100404 */
[----:B------:R-:W-:Y:S05]  /*a1e0*/  EXIT ;  /* 0x000000000000794d */ /* 0x000fea0003800000 */
.L_x_24:
[----:B-1----:R1:W3:Y:S02]  /*a1f0*/  SYNCS.PHASECHK.TRANS64.TRYWAIT P0, [R0+URZ+0x140], R3 ;  /* 0x00014003000075a7 */ /* 0x0022e400080011ff */
[----:B---3--:R-:W-:Y:S05]  /*a200*/  @!P0 NANOSLEEP.SYNCS 0x989680 ;  /* 0x009896800000895d */ /* 0x008fea0003900000 */
[----:B------:R-:W3:Y:S02]  /*a210*/  @!P0 SYNCS.PHASECHK.TRANS64 P0, [R0+URZ+0x140], R3 ;  /* 0x00014003000085a7 */ /* 0x000ee400080010ff */
[----:B---3--:R-:W-:Y:S05]  /*a220*/  @!P0 BRA `(.L_x_24) ;  /* 0xfffffffc00f08947 */ /* 0x008fea000383ffff */
[----:B------:R-:W-:Y:S05]  /*a230*/  BRA `(.L_x_153) ;  /* 0xffffff78006c7947 */ /* 0x000fea000383ffff */
.L_x_27:
[----:B-1----:R-:W-:-:S07]  /*a240*/  MOV R0, UR33 ;  /* 0x0000002100007c02 */ /* 0x002fce0008000f00 */
.L_x_154:
[----:B-1----:R1:W3:Y:S02]  /*a250*/  SYNCS.PHASECHK.TRANS64.TRYWAIT P0, [R0+URZ+0x40], R3 ;  /* 0x00004003000075a7 */ /* 0x0022e400080011ff */
[----:B---3--:R-:W-:Y:S05]  /*a260*/  @!P0 NANOSLEEP.SYNCS 0x989680 ;  /* 0x009896800000895d */ /* 0x008fea0003900000 */
[----:B------:R-:W3:Y:S02]  /*a270*/  @!P0 SYNCS.PHASECHK.TRANS64 P0, [R0+URZ+0x40], R3 ;  /* 0x00004003000085a7 */ /* 0x000ee400080010ff */
[----:B---3--:R-:W-:Y:S05]  /*a280*/  @!P0 BRA `(.L_x_154) ;  /* 0xfffffffc00f08947 */ /* 0x008fea000383ffff */
[----:B------:R-:W-:Y:S05]  /*a290*/  BRA `(.L_x_26) ;  /* 0xffffff7800bc7947 */ /* 0x000fea000383ffff */
.L_x_34:
[----:B-1----:R-:W-:-:S07]  /*a2a0*/  MOV R0, UR9 ;  /* 0x0000000900007c02 */ /* 0x002fce0008000f00 */
.L_x_155:
[----:B-1----:R1:W3:Y:S02]  /*a2b0*/  SYNCS.PHASECHK.TRANS64.TRYWAIT P0, [R0+URZ+0x40], R3 ;  /* 0x00004003000075a7 */ /* 0x0022e400080011ff */
[----:B---3--:R-:W-:Y:S05]  /*a2c0*/  @!P0 NANOSLEEP.SYNCS 0x989680 ;  /* 0x009896800000895d */ /* 0x008fea0003900000 */
[----:B------:R-:W3:Y:S02]  /*a2d0*/  @!P0 SYNCS.PHASECHK.TRANS64 P0, [R0+URZ+0x40], R3 ;  /* 0x00004003000085a7 */ /* 0x000ee400080010ff */
[----:B---3--:R-:W-:Y:S05]  /*a2e0*/  @!P0 BRA `(.L_x_155) ;  /* 0xfffffffc00f08947 */ /* 0x008fea000383ffff */
[----:B------:R-:W-:Y:S05]  /*a2f0*/  BRA `(.L_x_33) ;  /* 0xffffff7c00787947 */ /* 0x000fea000383ffff */
.L_x_39:
[----:B-1----:R1:W3:Y:S02]  /*a300*/  SYNCS.PHASECHK.TRANS64.TRYWAIT P0, [R3+URZ+0xd0], R0 ;  /* 0x0000d000030075a7 */ /* 0x0022e400080011ff */
[----:B---3--:R-:W-:Y:S05]  /*a310*/  @!P0 NANOSLEEP.SYNCS 0x989680 ;  /* 0x009896800000895d */ /* 0x008fea0003900000 */
[----:B------:R-:W3:Y:S02]  /*a320*/  @!P0 SYNCS.PHASECHK.TRANS64 P0, [R3+URZ+0xd0], R0 ;  /* 0x0000d000030085a7 */ /* 0x000ee400080010ff */
[----:B---3--:R-:W-:Y:S05]  /*a330*/  @!P0 BRA `(.L_x_39) ;  /* 0xfffffffc00f08947 */ /* 0x008fea000383ffff */
[----:B------:R-:W-:Y:S05]  /*a340*/  BRA `(.L_x_156) ;  /* 0xffffff80001c7947 */ /* 0x000fea000383ffff */
.L_x_43:
[----:B-1----:R-:W-:-:S07]  /*a350*/  MOV R0, UR4 ;  /* 0x0000000400007c02 */ /* 0x002fce0008000f00 */
.L_x_157:
[----:B-1----:R1:W3:Y:S02]  /*a360*/  SYNCS.PHASECHK.TRANS64.TRYWAIT P0, [R0+URZ], R3 ;  /* 0x00000003000075a7 */ /* 0x0022e400080011ff */
[----:B---3--:R-:W-:Y:S05]  /*a370*/  @!P0 NANOSLEEP.SYNCS 0x989680 ;  /* 0x009896800000895d */ /* 0x008fea0003900000 */
[----:B------:R-:W3:Y:S02]  /*a380*/  @!P0 SYNCS.PHASECHK.TRANS64 P0, [R0+URZ], R3 ;  /* 0x00000003000085a7 */ /* 0x000ee400080010ff */
[----:B---3--:R-:W-:Y:S05]  /*a390*/  @!P0 BRA `(.L_x_157) ;  /* 0xfffffffc00f08947 */ /* 0x008fea000383ffff */
[----:B------:R-:W-:Y:S05]  /*a3a0*/  BRA `(.L_x_158) ;  /* 0xffffff8400c87947 */ /* 0x000fea000383ffff */
.L_x_44:
[----:B------:R-:W-:-:S07]  /*a3b0*/  MOV R0, UR5 ;  /* 0x0000000500007c02 */ /* 0x000fce0008000f00 */
.L_x_159:
[----:B-1----:R1:W3:Y:S02]  /*a3c0*/  SYNCS.PHASECHK.TRANS64.TRYWAIT P0, [R0+URZ], R3 ;  /* 0x00000003000075a7 */ /* 0x0022e400080011ff */
[----:B---3--:R-:W-:Y:S05]  /*a3d0*/  @!P0 NANOSLEEP.SYNCS 0x989680 ;  /* 0x009896800000895d */ /* 0x008fea0003900000 */
[----:B------:R-:W3:Y:S02]  /*a3e0*/  @!P0 SYNCS.PHASECHK.TRANS64 P0, [R0+URZ], R3 ;  /* 0x00000003000085a7 */ /* 0x000ee400080010ff */
[----:B---3--:R-:W-:Y:S05]  /*a3f0*/  @!P0 BRA `(.L_x_159) ;  /* 0xfffffffc00f08947 */ /* 0x008fea000383ffff */
[----:B------:R-:W-:Y:S05]  /*a400*/  BRA `(.L_x_160) ;  /* 0xffffff8400d47947 */ /* 0x000fea000383ffff */
.L_x_45:
[----:B------:R-:W-:-:S07]  /*a410*/  MOV R0, UR5 ;  /* 0x0000000500007c02 */ /* 0x000fce0008000f00 */
.L_x_161:
[----:B-1----:R1:W3:Y:S02]  /*a420*/  SYNCS.PHASECHK.TRANS64.TRYWAIT P0, [R0+URZ], R3 ;  /* 0x00000003000075a7 */ /* 0x0022e400080011ff */
[----:B---3--:R-:W-:Y:S05]  /*a430*/  @!P0 NANOSLEEP.SYNCS 0x989680 ;  /* 0x009896800000895d */ /* 0x008fea0003900000 */
[----:B------:R-:W3:Y:S02]  /*a440*/  @!P0 SYNCS.PHASECHK.TRANS64 P0, [R0+URZ], R3 ;  /* 0x00000003000085a7 */ /* 0x000ee400080010ff */
[----:B---3--:R-:W-:Y:S05]  /*a450*/  @!P0 BRA `(.L_x_161) ;  /* 0xfffffffc00f08947 */ /* 0x008fea000383ffff */
[----:B------:R-:W-:Y:S05]  /*a460*/  BRA `(.L_x_162) ;  /* 0xffffff8400e07947 */ /* 0x000fea000383ffff */
.L_x_46:
[----:B------:R-:W-:-:S07]  /*a470*/  MOV R0, UR5 ;  /* 0x0000000500007c02 */ /* 0x000fce0008000f00 */
.L_x_163:
[----:B-1----:R1:W3:Y:S02]  /*a480*/  SYNCS.PHASECHK.TRANS64.TRYWAIT P0, [R0+URZ], R3 ;  /* 0x00000003000075a7 */ /* 0x0022e400080011ff */
[----:B---3--:R-:W-:Y:S05]  /*a490*/  @!P0 NANOSLEEP.SYNCS 0x989680 ;  /* 0x009896800000895d */ /* 0x008fea0003900000 */
[----:B------:R-:W3:Y:S02]  /*a4a0*/  @!P0 SYNCS.PHASECHK.TRANS64 P0, [R0+URZ], R3 ;  /* 0x00000003000085a7 */ /* 0x000ee400080010ff */
[----:B---3--:R-:W-:Y:S05]  /*a4b0*/  @!P0 BRA `(.L_x_163) ;  /* 0xfffffffc00f08947 */ /* 0x008fea000383ffff */
[----:B------:R-:W-:Y:S05]  /*a4c0*/  BRA `(.L_x_164) ;  /* 0xffffff8400ec7947 */ /* 0x000fea000383ffff */
.L_x_47:
[----:B------:R-:W-:-:S07]  /*a4d0*/  MOV R0, UR5 ;  /* 0x0000000500007c02 */ /* 0x000fce0008000f00 */
.L_x_165:
[----:B-1----:R1:W3:Y:S02]  /*a4e0*/  SYNCS.PHASECHK.TRANS64.TRYWAIT P0, [R0+URZ], R3 ;  /* 0x00000003000075a7 */ /* 0x0022e400080011ff */
[----:B---3--:R-:W-:Y:S05]  /*a4f0*/  @!P0 NANOSLEEP.SYNCS 0x989680 ;  /* 0x009896800000895d */ /* 0x008fea0003900000 */
[----:B------:R-:W3:Y:S02]  /*a500*/  @!P0 SYNCS.PHASECHK.TRANS64 P0, [R0+URZ], R3 ;  /* 0x00000003000085a7 */ /* 0x000ee400080010ff */
[----:B---3--:R-:W-:Y:S05]  /*a510*/  @!P0 BRA `(.L_x_165) ;  /* 0xfffffffc00f08947 */ /* 0x008fea000383ffff */
[----:B------:R-:W-:Y:S05]  /*a520*/  BRA `(.L_x_166) ;  /* 0xffffff8400f87947 */ /* 0x000fea000383ffff */
.L_x_48:
[----:B------:R-:W-:-:S07]  /*a530*/  MOV R0, UR5 ;  /* 0x0000000500007c02 */ /* 0x000fce0008000f00 */
.L_x_167:
[----:B-1----:R1:W3:Y:S02]  /*a540*/  SYNCS.PHASECHK.TRANS64.TRYWAIT P0, [R0+URZ], R3 ;  /* 0x00000003000075a7 */ /* 0x0022e400080011ff */
[----:B---3--:R-:W-:Y:S05]  /*a550*/  @!P0 NANOSLEEP.SYNCS 0x989680 ;  /* 0x009896800000895d */ /* 0x008fea0003900000 */
[----:B------:R-:W3:Y:S02]  /*a560*/  @!P0 SYNCS.PHASECHK.TRANS64 P0, [R0+URZ], R3 ;  /* 0x00000003000085a7 */ /* 0x000ee400080010ff */
[----:B---3--:R-:W-:Y:S05]  /*a570*/  @!P0 BRA `(.L_x_167) ;  /* 0xfffffffc00f08947 */ /* 0x008fea000383ffff */
[----:B------:R-:W-:Y:S05]  /*a580*/  BRA `(.L_x_168) ;  /* 0xffffff8800047947 */ /* 0x000fea000383ffff */
.L_x_49:
[----:B------:R-:W-:-:S07]  /*a590*/  MOV R0, UR5 ;  /* 0x0000000500007c02 */ /* 0x000fce0008000f00 */
.L_x_169:
[----:B-1----:R1:W3:Y:S02]  /*a5a0*/  SYNCS.PHASECHK.TRANS64.TRYWAIT P0, [R0+URZ], R3 ;  /* 0x00000003000075a7 */ /* 0x0022e400080011ff */
[----:B---3--:R-:W-:Y:S05]  /*a5b0*/  @!P0 NANOSLEEP.SYNCS 0x989680 ;  /* 0x009896800000895d */ /* 0x008fea0003900000 */
[----:B------:R-:W3:Y:S02]  /*a5c0*/  @!P0 SYNCS.PHASECHK.TRANS64 P0, [R0+URZ], R3 ;  /* 0x00000003000085a7 */ /* 0x000ee400080010ff */
[----:B---3--:R-:W-:Y:S05]  /*a5d0*/  @!P0 BRA `(.L_x_169) ;  /* 0xfffffffc00f08947 */ /* 0x008fea000383ffff */
[----:B------:R-:W-:Y:S05]  /*a5e0*/  BRA `(.L_x_170) ;  /* 0xffffff8800107947 */ /* 0x000fea000383ffff */
.L_x_52:
[----:B--2---:R2:W3:Y:S02]  /*a5f0*/  SYNCS.PHASECHK.TRANS64.TRYWAIT P0, [R0+URZ+0x130], R5 ;  /* 0x00013005000075a7 */ /* 0x0044e400080011ff */
[----:B---3--:R-:W-:Y:S05]  /*a600*/  @!P0 NANOSLEEP.SYNCS 0x989680 ;  /* 0x009896800000895d */ /* 0x008fea0003900000 */
[----:B------:R-:W3:Y:S02]  /*a610*/  @!P0 SYNCS.PHASECHK.TRANS64 P0, [R0+URZ+0x130], R5 ;  /* 0x00013005000085a7 */ /* 0x000ee400080010ff */
[----:B---3--:R-:W-:Y:S05]  /*a620*/  @!P0 BRA `(.L_x_52) ;  /* 0xfffffffc00f08947 */ /* 0x008fea000383ffff */
[----:B------:R-:W-:Y:S05]  /*a630*/  BRA `(.L_x_171) ;  /* 0xffffff8800747947 */ /* 0x000fea000383ffff */
.L_x_53:
[----:B------:R-:W-:-:S07]  /*a640*/  MOV R0, UR4 ;  /* 0x0000000400007c02 */ /* 0x000fce0008000f00 */
.L_x_172:
[----:B--2---:R2:W3:Y:S02]  /*a650*/  SYNCS.PHASECHK.TRANS64.TRYWAIT P0, [R0+URZ+0xe0], R7 ;  /* 0x0000e007000075a7 */ /* 0x0044e400080011ff */
[----:B---3--:R-:W-:Y:S05]  /*a660*/  @!P0 NANOSLEEP.SYNCS 0x989680 ;  /* 0x009896800000895d */ /* 0x008fea0003900000 */
[----:B------:R-:W3:Y:S02]  /*a670*/  @!P0 SYNCS.PHASECHK.TRANS64 P0, [R0+URZ+0xe0], R7 ;  /* 0x0000e007000085a7 */ /* 0x000ee400080010ff */
[----:B---3--:R-:W-:Y:S05]  /*a680*/  @!P0 BRA `(.L_x_172) ;  /* 0xfffffffc00f08947 */ /* 0x008fea000383ffff */
[----:B------:R-:W-:Y:S05]  /*a690*/  BRA `(.L_x_173) ;  /* 0xffffff8800847947 */ /* 0x000fea000383ffff */
.L_x_54:
[----:B--2---:R2:W3:Y:S02]  /*a6a0*/  SYNCS.PHASECHK.TRANS64.TRYWAIT P1, [R0+URZ+0xd0], R5 ;  /* 0x0000d005000075a7 */ /* 0x0044e400080211ff */
[----:B---3--:R-:W-:Y:S05]  /*a6b0*/  @!P1 NANOSLEEP.SYNCS 0x989680 ;  /* 0x009896800000995d */ /* 0x008fea0003900000 */
[----:B------:R-:W3:Y:S02]  /*a6c0*/  @!P1 SYNCS.PHASECHK.TRANS64 P1, [R0+URZ+0xd0], R5 ;  /* 0x0000d005000095a7 */ /* 0x000ee400080210ff */
[----:B---3--:R-:W-:Y:S05]  /*a6d0*/  @!P1 BRA `(.L_x_54) ;  /* 0xfffffffc00f09947 */ /* 0x008fea000383ffff */
[----:B------:R-:W-:Y:S05]  /*a6e0*/  BRA `(.L_x_174) ;  /* 0xffffff8800b47947 */ /* 0x000fea000383ffff */
.L_x_57:
[----:B------:R-:W-:-:S07]  /*a6f0*/  MOV R0, UR4 ;  /* 0x0000000400007c02 */ /* 0x000fce0008000f00 */
.L_x_175:
[----:B--2---:R2:W3:Y:S02]  /*a700*/  SYNCS.PHASECHK.TRANS64.TRYWAIT P0, [R0+URZ+0xe0], R3 ;  /* 0x0000e003000075a7 */ /* 0x0044e400080011ff */
[----:B---3--:R-:W-:Y:S05]  /*a710*/  @!P0 NANOSLEEP.SYNCS 0x989680 ;  /* 0x009896800000895d */ /* 0x008fea0003900000 */
[----:B------:R-:W3:Y:S02]  /*a720*/  @!P0 SYNCS.PHASECHK.TRANS64 P0, [R0+URZ+0xe0], R3 ;  /* 0x0000e003000085a7 */ /* 0x000ee400080010ff */
[----:B---3--:R-:W-:Y:S05]  /*a730*/  @!P0 BRA `(.L_x_175) ;  /* 0xfffffffc00f08947 */ /* 0x008fea000383ffff */
[----:B------:R-:W-:Y:S05]  /*a740*/  BRA `(.L_x_56) ;  /* 0xffffff8c00087947 */ /* 0x000fea000383ffff */
.L_x_66:
[----:B--2---:R-:W-:-:S04]  /*a750*/  MOV R5, UR5 ;  /* 0x0000000500057c02 */ /* 0x004fc80008000f00 */
[----:B------:R2:W3:Y:S03]  /*a760*/  SYNCS.PHASECHK.TRANS64.TRYWAIT P0, [R5+URZ+0x8], R6 ;  /* 0x00000806050075a7 */ /* 0x0004e600080011ff */
[----:B---3--:R-:W-:Y:S05]  /*a770*/  @!P0 NANOSLEEP.SYNCS 0x989680 ;  /* 0x009896800000895d */ /* 0x008fea0003900000 */
[----:B------:R-:W3:Y:S02]  /*a780*/  @!P0 SYNCS.PHASECHK.TRANS64 P0, [R5+URZ+0x8], R6 ;  /* 0x00000806050085a7 */ /* 0x000ee400080010ff */
[----:B---3--:R-:W-:Y:S05]  /*a790*/  @!P0 BRA `(.L_x_66) ;  /* 0xfffffffc00ec8947 */ /* 0x008fea000383ffff */
[----:B------:R-:W-:Y:S05]  /*a7a0*/  BRA `(.L_x_65) ;  /* 0xffffff8c00c07947 */ /* 0x000fea000383ffff */
.L_x_68:
[----:B------:R-:W-:Y:S01]  /*a7b0*/  BSSY B0, `(.L_x_176) ;  /* 0x0000006000007945 */ /* 0x000fe20003800000 */
[----:B------:R-:W-:-:S07]  /*a7c0*/  MOV R15, 0xffffffff ;  /* 0xffffffff000f7802 */ /* 0x000fce0000000f00 */
[----:B-12--5:R-:W-:Y:S05]  /*a7d0*/  WARPSYNC.COLLECTIVE R15, `(.L_x_177) ;  /* 0x000000000f0c7348 */ /* 0x026fea0003c00000 */
[----:B------:R-:W-:Y:S02]  /*a7e0*/  ELECT P6, UR79, PT ;  /* 0x00000000004f782f */ /* 0x000fe400038c0000 */
[----:B------:R-:W-:Y:S01]  /*a7f0*/  MOV R14, UR79 ;  /* 0x0000004f000e7c02 */ /* 0x000fe20008000f00 */
[----:B-12--5:R-:W-:Y:S10]  /*a800*/  ENDCOLLECTIVE ;  /* 0x000000000000791b */ /* 0x026ff40003800000 */
.L_x_177:
[----:B------:R-:W-:Y:S05]  /*a810*/  BSYNC B0 ;  /* 0x0000000000007941 */ /* 0x000fea0003800000 */
.L_x_176:
[----:B------:R-:W-:Y:S01]  /*a820*/  PLOP3.LUT P0, PT, P6, PT, PT, 0x80, 0x8 ;  /* 0x000000000008781c */ /* 0x000fe2000370f070 */
[----:B------:R-:W-:-:S12]  /*a830*/  BRA `(.L_x_178) ;  /* 0xffffff8c00ec7947 */ /* 0x000fd8000383ffff */
.L_x_70:
[----:B--2---:R-:W-:-:S04]  /*a840*/  MOV R3, UR5 ;  /* 0x0000000500037c02 */ /* 0x004fc80008000f00 */
[----:B------:R2:W3:Y:S03]  /*a850*/  SYNCS.PHASECHK.TRANS64.TRYWAIT P0, [R3+URZ+0x8], R4 ;  /* 0x00000804030075a7 */ /* 0x0004e600080011ff */
[----:B---3--:R-:W-:Y:S05]  /*a860*/  @!P0 NANOSLEEP.SYNCS 0x989680 ;  /* 0x009896800000895d */ /* 0x008fea0003900000 */
[----:B------:R-:W3:Y:S02]  /*a870*/  @!P0 SYNCS.PHASECHK.TRANS64 P0, [R3+URZ+0x8], R4 ;  /* 0x00000804030085a7 */ /* 0x000ee400080010ff */
[----:B---3--:R-:W-:Y:S05]  /*a880*/  @!P0 BRA `(.L_x_70) ;  /* 0xfffffffc00ec8947 */ /* 0x008fea000383ffff */
[----:B------:R-:W-:Y:S05]  /*a890*/  BRA `(.L_x_69) ;  /* 0xffffff8c00f07947 */ /* 0x000fea000383ffff */
.L_x_71:
[----:B-1----:R1:W2:Y:S02]  /*a8a0*/  SYNCS.PHASECHK.TRANS64.TRYWAIT P0, [R0+URZ+0xd0], R5 ;  /* 0x0000d005000075a7 */ /* 0x0022a400080011ff */
[----:B--2---:R-:W-:Y:S05]  /*a8b0*/  @!P0 NANOSLEEP.SYNCS 0x989680 ;  /* 0x009896800000895d */ /* 0x004fea0003900000 */
[----:B------:R-:W2:Y:S02]  /*a8c0*/  @!P0 SYNCS.PHASECHK.TRANS64 P0, [R0+URZ+0xd0], R5 ;  /* 0x0000d005000085a7 */ /* 0x000ea400080010ff */
[----:B--2---:R-:W-:Y:S05]  /*a8d0*/  @!P0 BRA `(.L_x_71) ;  /* 0xfffffffc00f08947 */ /* 0x004fea000383ffff */
[----:B------:R-:W-:Y:S05]  /*a8e0*/  BRA `(.L_x_179) ;  /* 0xffffff9000dc7947 */ /* 0x000fea000383ffff */
.L_x_73:
[----:B------:R-:W-:-:S07]  /*a8f0*/  MOV R0, UR31 ;  /* 0x0000001f00007c02 */ /* 0x000fce0008000f00 */
.L_x_180:
[----:B-1----:R1:W2:Y:S02]  /*a900*/  SYNCS.PHASECHK.TRANS64.TRYWAIT P0, [R0+URZ+0x110], R5 ;  /* 0x00011005000075a7 */ /* 0x0022a400080011ff */
[----:B--2---:R-:W-:Y:S05]  /*a910*/  @!P0 NANOSLEEP.SYNCS 0x989680 ;  /* 0x009896800000895d */ /* 0x004fea0003900000 */
[----:B------:R-:W2:Y:S02]  /*a920*/  @!P0 SYNCS.PHASECHK.TRANS64 P0, [R0+URZ+0x110], R5 ;  /* 0x00011005000085a7 */ /* 0x000ea400080010ff */
[----:B--2---:R-:W-:Y:S05]  /*a930*/  @!P0 BRA `(.L_x_180) ;  /* 0xfffffffc00f08947 */ /* 0x004fea000383ffff */
[----:B------:R-:W-:Y:S05]  /*a940*/  BRA `(.L_x_181) ;  /* 0xffffff9400287947 */ /* 0x000fea000383ffff */
.L_x_76:
[----:B------:R-:W-:Y:S07]  /*a950*/  MOV R0, UR5 ;  /* 0x0000000500007c02 */ /* 0x000fee0008000f00 */
.L_x_182:
[----:B-1----:R1:W2:Y:S02]  /*a960*/  SYNCS.PHASECHK.TRANS64.TRYWAIT P0, [R0+URZ], R5 ;  /* 0x00000005000075a7 */ /* 0x0022a400080011ff */
[----:B--2---:R-:W-:Y:S05]  /*a970*/  @!P0 NANOSLEEP.SYNCS 0x989680 ;  /* 0x009896800000895d */ /* 0x004fea0003900000 */
[----:B------:R-:W2:Y:S02]  /*a980*/  @!P0 SYNCS.PHASECHK.TRANS64 P0, [R0+URZ], R5 ;  /* 0x00000005000085a7 */ /* 0x000ea400080010ff */
[----:B--2---:R-:W-:Y:S05]  /*a990*/  @!P0 BRA `(.L_x_182) ;  /* 0xfffffffc00f08947 */ /* 0x004fea000383ffff */
[----:B------:R-:W-:Y:S05]  /*a9a0*/  BRA `(.L_x_75) ;  /* 0xffffff94003c7947 */ /* 0x000fea000383ffff */
.L_x_80:
[----:B-1----:R-:W-:-:S07]  /*a9b0*/  MOV R0, UR4 ;  /* 0x0000000400007c02 */ /* 0x002fce0008000f00 */
.L_x_183:
[----:B-1----:R1:W2:Y:S02]  /*a9c0*/  SYNCS.PHASECHK.TRANS64.TRYWAIT P0, [R0+URZ], R3 ;  /* 0x00000003000075a7 */ /* 0x0022a400080011ff */
[----:B--2---:R-:W-:Y:S05]  /*a9d0*/  @!P0 NANOSLEEP.SYNCS 0x989680 ;  /* 0x009896800000895d */ /* 0x004fea0003900000 */
[----:B------:R-:W2:Y:S02]  /*a9e0*/  @!P0 SYNCS.PHASECHK.TRANS64 P0, [R0+URZ], R3 ;  /* 0x00000003000085a7 */ /* 0x000ea400080010ff */
[----:B--2---:R-:W-:Y:S05]  /*a9f0*/  @!P0 BRA `(.L_x_183) ;  /* 0xfffffffc00f08947 */ /* 0x004fea000383ffff */
[----:B------:R-:W-:Y:S05]  /*aa00*/  BRA `(.L_x_184) ;  /* 0xffffff9800307947 */ /* 0x000fea000383ffff */
.L_x_81:
[----:B------:R-:W-:-:S07]  /*aa10*/  MOV R0, UR5 ;  /* 0x0000000500007c02 */ /* 0x000fce0008000f00 */
.L_x_185:
[----:B-1----:R1:W2:Y:S02]  /*aa20*/  SYNCS.PHASECHK.TRANS64.TRYWAIT P0, [R0+URZ], R3 ;  /* 0x00000003000075a7 */ /* 0x0022a400080011ff */
[----:B--2---:R-:W-:Y:S05]  /*aa30*/  @!P0 NANOSLEEP.SYNCS 0x989680 ;  /* 0x009896800000895d */ /* 0x004fea0003900000 */
[----:B------:R-:W2:Y:S02]  /*aa40*/  @!P0 SYNCS.PHASECHK.TRANS64 P0, [R0+URZ], R3 ;  /* 0x00000003000085a7 */ /* 0x000ea400080010ff */
[----:B--2---:R-:W-:Y:S05]  /*aa50*/  @!P0 BRA `(.L_x_185) ;  /* 0xfffffffc00f08947 */ /* 0x004fea000383ffff */
[----:B------:R-:W-:Y:S05]  /*aa60*/  BRA `(.L_x_186) ;  /* 0xffffff98003c7947 */ /* 0x000fea000383ffff */
.L_x_82:
[----:B------:R-:W-:-:S07]  /*aa70*/  MOV R0, UR5 ;  /* 0x0000000500007c02 */ /* 0x000fce0008000f00 */
.L_x_187:
[----:B-1----:R1:W2:Y:S02]  /*aa80*/  SYNCS.PHASECHK.TRANS64.TRYWAIT P0, [R0+URZ], R3 ;  /* 0x00000003000075a7 */ /* 0x0022a400080011ff */
[----:B--2---:R-:W-:Y:S05]  /*aa90*/  @!P0 NANOSLEEP.SYNCS 0x989680 ;  /* 0x009896800000895d */ /* 0x004fea0003900000 */
[----:B------:R-:W2:Y:S02]  /*aaa0*/  @!P0 SYNCS.PHASECHK.TRANS64 P0, [R0+URZ], R3 ;  /* 0x00000003000085a7 */ /* 0x000ea400080010ff */
[----:B--2---:R-:W-:Y:S05]  /*aab0*/  @!P0 BRA `(.L_x_187) ;  /* 0xfffffffc00f08947 */ /* 0x004fea000383ffff */
[----:B------:R-:W-:Y:S05]  /*aac0*/  BRA `(.L_x_188) ;  /* 0xffffff9800487947 */ /* 0x000fea000383ffff */
.L_x_85:
[----:B------:R-:W-:-:S07]  /*aad0*/  MOV R0, UR26 ;  /* 0x0000001a00007c02 */ /* 0x000fce0008000f00 */
.L_x_189:
[----:B-1----:R1:W2:Y:S02]  /*aae0*/  SYNCS.PHASECHK.TRANS64.TRYWAIT P1, [R0+URZ+0x150], R3 ;  /* 0x00015003000075a7 */ /* 0x0022a400080211ff */
[----:B--2---:R-:W-:Y:S05]  /*aaf0*/  @!P1 NANOSLEEP.SYNCS 0x989680 ;  /* 0x009896800000995d */ /* 0x004fea0003900000 */
[----:B------:R-:W2:Y:S02]  /*ab00*/  @!P1 SYNCS.PHASECHK.TRANS64 P1, [R0+URZ+0x150], R3 ;  /* 0x00015003000095a7 */ /* 0x000ea400080210ff */
[----:B--2---:R-:W-:Y:S05]  /*ab10*/  @!P1 BRA `(.L_x_189) ;  /* 0xfffffffc00f09947 */ /* 0x004fea000383ffff */
[----:B------:R-:W-:Y:S05]  /*ab20*/  BRA `(.L_x_190) ;  /* 0xffffff9800947947 */ /* 0x000fea000383ffff */
.L_x_90:
[----:B-1----:R1:W2:Y:S02]  /*ab30*/  SYNCS.PHASECHK.TRANS64.TRYWAIT P0, [R8+URZ+0xd0], R5 ;  /* 0x0000d005080075a7 */ /* 0x0022a400080011ff */
[----:B--2---:R-:W-:Y:S05]  /*ab40*/  @!P0 NANOSLEEP.SYNCS 0x989680 ;  /* 0x009896800000895d */ /* 0x004fea0003900000 */
[----:B------:R-:W2:Y:S02]  /*ab50*/  @!P0 SYNCS.PHASECHK.TRANS64 P0, [R8+URZ+0xd0], R5 ;  /* 0x0000d005080085a7 */ /* 0x000ea400080010ff */
[----:B--2---:R-:W-:Y:S05]  /*ab60*/  @!P0 BRA `(.L_x_90) ;  /* 0xfffffffc00f08947 */ /* 0x004fea000383ffff */
[----:B------:R-:W-:Y:S05]  /*ab70*/  BRA `(.L_x_191) ;  /* 0xffffff9c00dc7947 */ /* 0x000fea000383ffff */
.L_x_93:
[----:B------:R-:W-:Y:S07]  /*ab80*/  MOV R0, UR21 ;  /* 0x0000001500007c02 */ /* 0x000fee0008000f00 */
.L_x_192:
[----:B-1----:R1:W2:Y:S02]  /*ab90*/  SYNCS.PHASECHK.TRANS64.TRYWAIT P1, [R0+URZ+0xc8], R5 ;  /* 0x0000c805000075a7 */ /* 0x0022a400080211ff */
[----:B--2---:R-:W-:Y:S05]  /*aba0*/  @!P1 NANOSLEEP.SYNCS 0x989680 ;  /* 0x009896800000995d */ /* 0x004fea0003900000 */
[----:B------:R-:W2:Y:S02]  /*abb0*/  @!P1 SYNCS.PHASECHK.TRANS64 P1, [R0+URZ+0xc8], R5 ;  /* 0x0000c805000095a7 */ /* 0x000ea400080210ff */
[----:B--2---:R-:W-:Y:S05]  /*abc0*/  @!P1 BRA `(.L_x_192) ;  /* 0xfffffffc00f09947 */ /* 0x004fea000383ffff */
[----:B------:R-:W-:Y:S05]  /*abd0*/  BRA `(.L_x_92) ;  /* 0xffffffa400587947 */ /* 0x000fea000383ffff */
.L_x_96:
[----:B-1----:R-:W-:Y:S07]  /*abe0*/  MOV R5, UR21 ;  /* 0x0000001500057c02 */ /* 0x002fee0008000f00 */
.L_x_193:
[----:B-1----:R1:W2:Y:S02]  /*abf0*/  SYNCS.PHASECHK.TRANS64.TRYWAIT P0, [R5+URZ+0xa0], R4 ;  /* 0x0000a004050075a7 */ /* 0x0022a400080011ff */
[----:B--2---:R-:W-:Y:S05]  /*ac00*/  @!P0 NANOSLEEP.SYNCS 0x989680 ;  /* 0x009896800000895d */ /* 0x004fea0003900000 */
[----:B------:R-:W2:Y:S02]  /*ac10*/  @!P0 SYNCS.PHASECHK.TRANS64 P0, [R5+URZ+0xa0], R4 ;  /* 0x0000a004050085a7 */ /* 0x000ea400080010ff */
[----:B--2---:R-:W-:Y:S05]  /*ac20*/  @!P0 BRA `(.L_x_193) ;  /* 0xfffffffc00f08947 */ /* 0x004fea000383ffff */
[----:B------:R-:W-:Y:S05]  /*ac30*/  BRA `(.L_x_194) ;  /* 0xffffffa400b07947 */ /* 0x000fea000383ffff */
.L_x_97:
[----:B------:R-:W-:Y:S07]  /*ac40*/  MOV R5, UR21 ;  /* 0x0000001500057c02 */ /* 0x000fee0008000f00 */
.L_x_195:
[----:B-1----:R1:W2:Y:S02]  /*ac50*/  SYNCS.PHASECHK.TRANS64.TRYWAIT P0, [R5+URZ+0xa8], R4 ;  /* 0x0000a804050075a7 */ /* 0x0022a400080011ff */
[----:B--2---:R-:W-:Y:S05]  /*ac60*/  @!P0 NANOSLEEP.SYNCS 0x989680 ;  /* 0x009896800000895d */ /* 0x004fea0003900000 */
[----:B------:R-:W2:Y:S02]  /*ac70*/  @!P0 SYNCS.PHASECHK.TRANS64 P0, [R5+URZ+0xa8], R4 ;  /* 0x0000a804050085a7 */ /* 0x000ea400080010ff */
[----:B--2---:R-:W-:Y:S05]  /*ac80*/  @!P0 BRA `(.L_x_195) ;  /* 0xfffffffc00f08947 */ /* 0x004fea000383ffff */
[----:B------:R-:W-:Y:S05]  /*ac90*/  BRA `(.L_x_196) ;  /* 0xffffffa800087947 */ /* 0x000fea000383ffff */
.L_x_98:
[----:B-1----:R-:W-:Y:S07]  /*aca0*/  MOV R5, UR21 ;  /* 0x0000001500057c02 */ /* 0x002fee0008000f00 */
.L_x_197:
[----:B-1----:R1:W2:Y:S02]  /*acb0*/  SYNCS.PHASECHK.TRANS64.TRYWAIT P0, [R5+URZ+0xb0], R4 ;  /* 0x0000b004050075a7 */ /* 0x0022a400080011ff */
[----:B--2---:R-:W-:Y:S05]  /*acc0*/  @!P0 NANOSLEEP.SYNCS 0x989680 ;  /* 0x009896800000895d */ /* 0x004fea0003900000 */
[----:B------:R-:W2:Y:S02]  /*acd0*/  @!P0 SYNCS.PHASECHK.TRANS64 P0, [R5+URZ+0xb0], R4 ;  /* 0x0000b004050085a7 */ /* 0x000ea400080010ff */
[----:B--2---:R-:W-:Y:S05]  /*ace0*/  @!P0 BRA `(.L_x_197) ;  /* 0xfffffffc00f08947 */ /* 0x004fea000383ffff */
[----:B------:R-:W-:Y:S05]  /*acf0*/  BRA `(.L_x_198) ;  /* 0xffffffa800647947 */ /* 0x000fea000383ffff */
.L_x_99:
[----:B-1----:R-:W-:Y:S07]  /*ad00*/  MOV R5, UR21 ;  /* 0x0000001500057c02 */ /* 0x002fee0008000f00 */
.L_x_199:
[----:B-1----:R1:W2:Y:S02]  /*ad10*/  SYNCS.PHASECHK.TRANS64.TRYWAIT P0, [R5+URZ+0xb8], R4 ;  /* 0x0000b804050075a7 */ /* 0x0022a400080011ff */
[----:B--2---:R-:W-:Y:S05]  /*ad20*/  @!P0 NANOSLEEP.SYNCS 0x989680 ;  /* 0x009896800000895d */ /* 0x004fea0003900000 */
[----:B------:R-:W2:Y:S02]  /*ad30*/  @!P0 SYNCS.PHASECHK.TRANS64 P0, [R5+URZ+0xb8], R4 ;  /* 0x0000b804050085a7 */ /* 0x000ea400080010ff */
[----:B--2---:R-:W-:Y:S05]  /*ad40*/  @!P0 BRA `(.L_x_199) ;  /* 0xfffffffc00f08947 */ /* 0x004fea000383ffff */
[----:B------:R-:W-:Y:S05]  /*ad50*/  BRA `(.L_x_200) ;  /* 0xffffffa800c87947 */ /* 0x000fea000383ffff */
.L_x_101:
[----:B------:R-:W-:-:S07]  /*ad60*/  MOV R0, UR21 ;  /* 0x0000001500007c02 */ /* 0x000fce0008000f00 */
.L_x_201:
[----:B-1----:R1:W2:Y:S02]  /*ad70*/  SYNCS.PHASECHK.TRANS64.TRYWAIT P0, [R0+URZ+0xa0], R3 ;  /* 0x0000a003000075a7 */ /* 0x0022a400080011ff */
[----:B--2---:R-:W-:Y:S05]  /*ad80*/  @!P0 NANOSLEEP.SYNCS 0x989680 ;  /* 0x009896800000895d */ /* 0x004fea0003900000 */
[----:B------:R-:W2:Y:S02]  /*ad90*/  @!P0 SYNCS.PHASECHK.TRANS64 P0, [R0+URZ+0xa0], R3 ;  /* 0x0000a003000085a7 */ /* 0x000ea400080010ff */
[----:B--2---:R-:W-:Y:S05]  /*ada0*/  @!P0 BRA `(.L_x_201) ;  /* 0xfffffffc00f08947 */ /* 0x004fea000383ffff */
[----:B------:R-:W-:Y:S05]  /*adb0*/  BRA `(.L_x_202) ;  /* 0xffffffac00587947 */ /* 0x000fea000383ffff */
.L_x_102:
[----:B-1----:R-:W-:-:S07]  /*adc0*/  MOV R0, UR21 ;  /* 0x0000001500007c02 */ /* 0x002fce0008000f00 */
.L_x_203:
[----:B-1----:R1:W2:Y:S02]  /*add0*/  SYNCS.PHASECHK.TRANS64.TRYWAIT P0, [R0+URZ+0xa8], R3 ;  /* 0x0000a803000075a7 */ /* 0x0022a400080011ff */
[----:B--2---:R-:W-:Y:S05]  /*ade0*/  @!P0 NANOSLEEP.SYNCS 0x989680 ;  /* 0x009896800000895d */ /* 0x004fea0003900000 */
[----:B------:R-:W2:Y:S02]  /*adf0*/  @!P0 SYNCS.PHASECHK.TRANS64 P0, [R0+URZ+0xa8], R3 ;  /* 0x0000a803000085a7 */ /* 0x000ea400080010ff */
[----:B--2---:R-:W-:Y:S05]  /*ae00*/  @!P0 BRA `(.L_x_203) ;  /* 0xfffffffc00f08947 */ /* 0x004fea000383ffff */
[----:B------:R-:W-:Y:S05]  /*ae10*/  BRA `(.L_x_204) ;  /* 0xffffffac00487947 */ /* 0x000fea000383ffff */
.L_x_103:
[----:B-1----:R-:W-:-:S07]  /*ae20*/  MOV R0, UR21 ;  /* 0x0000001500007c02 */ /* 0x002fce0008000f00 */
.L_x_205:
[----:B-1----:R1:W2:Y:S02]  /*ae30*/  SYNCS.PHASECHK.TRANS64.TRYWAIT P0, [R0+URZ+0xb0], R3 ;  /* 0x0000b003000075a7 */ /* 0x0022a400080011ff */
[----:B--2---:R-:W-:Y:S05]  /*ae40*/  @!P0 NANOSLEEP.SYNCS 0x989680 ;  /* 0x009896800000895d */ /* 0x004fea0003900000 */
[----:B------:R-:W2:Y:S02]  /*ae50*/  @!P0 SYNCS.PHASECHK.TRANS64 P0, [R0+URZ+0xb0], R3 ;  /* 0x0000b003000085a7 */ /* 0x000ea400080010ff */
[----:B--2---:R-:W-:Y:S05]  /*ae60*/  @!P0 BRA `(.L_x_205) ;  /* 0xfffffffc00f08947 */ /* 0x004fea000383ffff */
[----:B------:R-:W-:Y:S05]  /*ae70*/  BRA `(.L_x_206) ;  /* 0xffffffac00387947 */ /* 0x000fea000383ffff */
.L_x_105:
[----:B-1----:R1:W2:Y:S02]  /*ae80*/  SYNCS.PHASECHK.TRANS64.TRYWAIT P0, [R3+URZ+0xd0], R0 ;  /* 0x0000d000030075a7 */ /* 0x0022a400080011ff */
[----:B--2---:R-:W-:Y:S05]  /*ae90*/  @!P0 NANOSLEEP.SYNCS 0x989680 ;  /* 0x009896800000895d */ /* 0x004fea0003900000 */
[----:B------:R-:W2:Y:S02]  /*aea0*/  @!P0 SYNCS.PHASECHK.TRANS64 P0, [R3+URZ+0xd0], R0 ;  /* 0x0000d000030085a7 */ /* 0x000ea400080010ff */
[----:B--2---:R-:W-:Y:S05]  /*aeb0*/  @!P0 BRA `(.L_x_105) ;  /* 0xfffffffc00f08947 */ /* 0x004fea000383ffff */
[----:B------:R-:W-:Y:S05]  /*aec0*/  BRA `(.L_x_207) ;  /* 0xffffffb0000c7947 */ /* 0x000fea000383ffff */
.L_x_116:
[----:B-1----:R-:W-:Y:S04]  /*aed0*/  MOV R0, UR43 ;  /* 0x0000002b00007c02 */ /* 0x002fe80008000f00 */
[----:B------:R1:W2:Y:S03]  /*aee0*/  SYNCS.PHASECHK.TRANS64.TRYWAIT P1, [R0+URZ+0x80], R5 ;  /* 0x00008005000075a7 */ /* 0x0002a600080211ff */
[----:B--2---:R-:W-:Y:S05]  /*aef0*/  @!P1 NANOSLEEP.SYNCS 0x989680 ;  /* 0x009896800000995d */ /* 0x004fea0003900000 */
[----:B------:R-:W2:Y:S02]  /*af00*/  @!P1 SYNCS.PHASECHK.TRANS64 P1, [R0+URZ+0x80], R5 ;  /* 0x00008005000095a7 */ /* 0x000ea400080210ff */
[----:B--2---:R-:W-:Y:S05]  /*af10*/  @!P1 BRA `(.L_x_116) ;  /* 0xfffffffc00ec9947 */ /* 0x004fea000383ffff */
[----:B------:R-:W-:Y:S05]  /*af20*/  BRA `(.L_x_115) ;  /* 0xffffffbc00707947 */ /* 0x000fea000383ffff */
.L_x_118:
[----:B-1----:R1:W4:Y:S02]  /*af30*/  SYNCS.PHASECHK.TRANS64.TRYWAIT P0, [R98+URZ+0xf0], R3 ;  /* 0x0000f003620075a7 */ /* 0x00232400080011ff */
[----:B----4-:R-:W-:Y:S05]  /*af40*/  @!P0 NANOSLEEP.SYNCS 0x989680 ;  /* 0x009896800000895d */ /* 0x010fea0003900000 */
[----:B------:R-:W4:Y:S02]  /*af50*/  @!P0 SYNCS.PHASECHK.TRANS64 P0, [R98+URZ+0xf0], R3 ;  /* 0x0000f003620085a7 */ /* 0x000f2400080010ff */
[----:B----4-:R-:W-:Y:S05]  /*af60*/  @!P0 BRA `(.L_x_118) ;  /* 0xfffffffc00f08947 */ /* 0x010fea000383ffff */
[----:B------:R-:W-:Y:S05]  /*af70*/  BRA `(.L_x_117) ;  /* 0xffffffbc00987947 */ /* 0x000fea000383ffff */
.L_x_127:
[----:B---3--:R3:W4:Y:S02]  /*af80*/  SYNCS.PHASECHK.TRANS64.TRYWAIT P0, [R3+URZ+0x80], R0 ;  /* 0x00008000030075a7 */ /* 0x00872400080011ff */
[----:B----4-:R-:W-:Y:S05]  /*af90*/  @!P0 NANOSLEEP.SYNCS 0x989680 ;  /* 0x009896800000895d */ /* 0x010fea0003900000 */
[----:B------:R-:W4:Y:S02]  /*afa0*/  @!P0 SYNCS.PHASECHK.TRANS64 P0, [R3+URZ+0x80], R0 ;  /* 0x00008000030085a7 */ /* 0x000f2400080010ff */
[----:B----4-:R-:W-:Y:S05]  /*afb0*/  @!P0 BRA `(.L_x_127) ;  /* 0xfffffffc00f08947 */ /* 0x010fea000383ffff */
[----:B------:R-:W-:Y:S05]  /*afc0*/  BRA `(.L_x_126) ;  /* 0xffffffc800887947 */ /* 0x000fea000383ffff */
.L_x_135:
[----:B-1----:R1:W4:Y:S02]  /*afd0*/  SYNCS.PHASECHK.TRANS64.TRYWAIT P0, [R62+URZ+0x80], R5 ;  /* 0x000080053e0075a7 */ /* 0x00232400080011ff */
[----:B----4-:R-:W-:Y:S05]  /*afe0*/  @!P0 NANOSLEEP.SYNCS 0x989680 ;  /* 0x009896800000895d */ /* 0x010fea0003900000 */
[----:B------:R-:W4:Y:S02]  /*aff0*/  @!P0 SYNCS.PHASECHK.TRANS64 P0, [R62+URZ+0x80], R5 ;  /* 0x000080053e0085a7 */ /* 0x000f2400080010ff */
[----:B----4-:R-:W-:Y:S05]  /*b000*/  @!P0 BRA `(.L_x_135) ;  /* 0xfffffffc00f08947 */ /* 0x010fea000383ffff */
[----:B------:R-:W-:Y:S05]  /*b010*/  BRA `(.L_x_134) ;  /* 0xffffffd400a07947 */ /* 0x000fea000383ffff */
.L_x_143:
[----:B-1----:R1:W4:Y:S02]  /*b020*/  SYNCS.PHASECHK.TRANS64.TRYWAIT P0, [R61+URZ+0x80], R4 ;  /* 0x000080043d0075a7 */ /* 0x00232400080011ff */
[----:B----4-:R-:W-:Y:S05]  /*b030*/  @!P0 NANOSLEEP.SYNCS 0x989680 ;  /* 0x009896800000895d */ /* 0x010fea0003900000 */
[----:B------:R-:W4:Y:S02]  /*b040*/  @!P0 SYNCS.PHASECHK.TRANS64 P0, [R61+URZ+0x80], R4 ;  /* 0x000080043d0085a7 */ /* 0x000f2400080010ff */
[----:B----4-:R-:W-:Y:S05]  /*b050*/  @!P0 BRA `(.L_x_143) ;  /* 0xfffffffc00f08947 */ /* 0x010fea000383ffff */
[----:B------:R-:W-:Y:S05]  /*b060*/  BRA `(.L_x_142) ;  /* 0xffffffe000b47947 */ /* 0x000fea000383ffff */
        .weak           $__internal_0_$__cuda_sm10x_tcgen05_guardrail_trap_col_being_dealloced_not_returned_by_alloc
        .type           $__internal_0_$__cuda_sm10x_tcgen05_guardrail_trap_col_being_dealloced_not_returned_by_alloc,@function
        .size           $__internal_0_$__cuda_sm10x_tcgen05_guardrail_trap_col_being_dealloced_not_returned_by_alloc,($__internal_1_$__cuda_sm10x_tcgen05_guardrail_trap_phase_invalid_during_alloc - $__internal_0_$__cuda_sm10x_tcgen05_guardrail_trap_col_being_dealloced_not_returned_by_alloc)
$__internal_0_$__cuda_sm10x_tcgen05_guardrail_trap_col_being_dealloced_not_returned_by_alloc:
[----:B------:R-:W-:Y:S05]  /*b070*/  BPT.TRAP 0x1 ;  /* 0x000000040000795c */ /* 0x000fea0000300000 */
[----:B------:R-:W-:-:S04]  /*b080*/  HFMA2 R3, -RZ, RZ, 0, 0 ;  /* 0x00000000ff037431 */ /* 0x000fc800000001ff */
[----:B------:R-:W-:Y:S05]  /*b090*/  RET.REL.NODEC R2 `(_ZN7cutlass13device_kernelINS_4gemm6kernel13GemmUniversalIN4cute5tupleIJiiiiEEENS1_10collective13CollectiveMmaINS1_35MainloopSm100TmaUmmaWarpSpecializedILi8ELi2ELi4ENS5_IJNS4_1CILi8EEENSA_ILi1EEESC_EEEEENS5_IJNSA_ILi128EEENSA_ILi256EEENSA_ILi64EEEEEENS_10bfloat16_tENS5_IJlSC_lEEESJ_SK_NS4_8TiledMMAINS4_8MMA_AtomIJNS4_26SM100_MMA_F16BF16_2x1SM_SSISJ_SJ_fLi128ELi256ELNS4_4UMMA5MajorE0ELSP_0ELNSO_7ScaleInE0ELSQ_0EEEEEENS4_6LayoutINS5_IJSC_SC_SC_EEENS5_IJNSA_ILi0EEESV_SV_EEEEENS5_IJNS4_10UnderscoreESY_SY_EEEEENS4_18SM100_TMA_2SM_LOADENS4_14ComposedLayoutINS4_7SwizzleILi3ELi4ELi3EEENS4_18smem_ptr_flag_bitsILi16EEENST_INS5_IJSB_SH_EEENS5_IJSH_SC_EEEEEEEvNS4_8identityENS4_28SM100_TMA_2SM_LOAD_MULTICASTES1A_vS1B_EENS_8epilogue10collective18CollectiveEpilogueINS1E_23Sm100TmaWarpSpecializedILi4ELi2ELi32ELb1ELb0EEEJNS5_IJSH_SG_SH_EEENS5_IJNST_ISH_SC_EENST_INS5_IJNSA_ILi32EEENSA_ILi2EEEEEENS5_IJSC_SF_EEEEEEEESJ_SK_SJ_SK_NS1E_6fusion15FusionCallbacksIS1I_NS1R_17LinearCombinationISJ_fSJ_fLNS_15FloatRoundStyleE2EEES1J_S1Q_JEEENS4_5SM1004TMEM4LOAD26SM100_TMEM_LOAD_32dp32b32xENS4_13SM90_TMA_LOADENS12_INS13_ILi2ELi4ELi3EEES16_NST_INS5_IJSB_S1L_EEENS5_IJS1L_SC_EEEEEEENS4_39AutoVectorizingCopyWithAssumedAlignmentILi128EEENS4_14SM90_TMA_STOREES26_S28_S28_EEEvvEEEEvNT_6ParamsE) ;  /* 0xffffff4c02d87950 */ /* 0x000fea0003c3ffff */
        .weak           $__internal_1_$__cuda_sm10x_tcgen05_guardrail_trap_phase_invalid_during_alloc
        .type           $__internal_1_$__cuda_sm10x_tcgen05_guardrail_trap_phase_invalid_during_alloc,@function
        .size           $__internal_1_$__cuda_sm10x_tcgen05_guardrail_trap_phase_invalid_during_alloc,($__internal_2_$__cuda_sm10x_tcgen05_guardrail_trap_unallocated_columns_being_dealloced - $__internal_1_$__cuda_sm10x_tcgen05_guardrail_trap_phase_invalid_during_alloc)
$__internal_1_$__cuda_sm10x_tcgen05_guardrail_trap_phase_invalid_during_alloc:
[----:B------:R-:W-:Y:S05]  /*b0a0*/  BPT.TRAP 0x1 ;  /* 0x000000040000795c */ /* 0x000fea0000300000 */
[----:B------:R-:W-:-:S04]  /*b0b0*/  MOV R5, 0x0 ;  /* 0x0000000000057802 */ /* 0x000fc80000000f00 */
[----:B------:R-:W-:Y:S05]  /*b0c0*/  RET.REL.NODEC R4 `(_ZN7cutlass13device_kernelINS_4gemm6kernel13GemmUniversalIN4cute5tupleIJiiiiEEENS1_10collective13CollectiveMmaINS1_35MainloopSm100TmaUmmaWarpSpecializedILi8ELi2ELi4ENS5_IJNS4_1CILi8EEENSA_ILi1EEESC_EEEEENS5_IJNSA_ILi128EEENSA_ILi256EEENSA_ILi64EEEEEENS_10bfloat16_tENS5_IJlSC_lEEESJ_SK_NS4_8TiledMMAINS4_8MMA_AtomIJNS4_26SM100_MMA_F16BF16_2x1SM_SSISJ_SJ_fLi128ELi256ELNS4_4UMMA5MajorE0ELSP_0ELNSO_7ScaleInE0ELSQ_0EEEEEENS4_6LayoutINS5_IJSC_SC_SC_EEENS5_IJNSA_ILi0EEESV_SV_EEEEENS5_IJNS4_10UnderscoreESY_SY_EEEEENS4_18SM100_TMA_2SM_LOADENS4_14ComposedLayoutINS4_7SwizzleILi3ELi4ELi3EEENS4_18smem_ptr_flag_bitsILi16EEENST_INS5_IJSB_SH_EEENS5_IJSH_SC_EEEEEEEvNS4_8identityENS4_28SM100_TMA_2SM_LOAD_MULTICASTES1A_vS1B_EENS_8epilogue10collective18CollectiveEpilogueINS1E_23Sm100TmaWarpSpecializedILi4ELi2ELi32ELb1ELb0EEEJNS5_IJSH_SG_SH_EEENS5_IJNST_ISH_SC_EENST_INS5_IJNSA_ILi32EEENSA_ILi2EEEEEENS5_IJSC_SF_EEEEEEEESJ_SK_SJ_SK_NS1E_6fusion15FusionCallbacksIS1I_NS1R_17LinearCombinationISJ_fSJ_fLNS_15FloatRoundStyleE2EEES1J_S1Q_JEEENS4_5SM1004TMEM4LOAD26SM100_TMEM_LOAD_32dp32b32xENS4_13SM90_TMA_LOADENS12_INS13_ILi2ELi4ELi3EEES16_NST_INS5_IJSB_S1L_EEENS5_IJS1L_SC_EEEEEEENS4_39AutoVectorizingCopyWithAssumedAlignmentILi128EEENS4_14SM90_TMA_STOREES26_S28_S28_EEEvvEEEEvNT_6ParamsE) ;  /* 0xffffff4c04cc7950 */ /* 0x000fea0003c3ffff */
        .weak           $__internal_2_$__cuda_sm10x_tcgen05_guardrail_trap_unallocated_columns_being_dealloced
        .type           $__internal_2_$__cuda_sm10x_tcgen05_guardrail_trap_unallocated_columns_being_dealloced,@function
        .size           $__internal_2_$__cuda_sm10x_tcgen05_guardrail_trap_unallocated_columns_being_dealloced,(.L_x_209 - $__internal_2_$__cuda_sm10x_tcgen05_guardrail_trap_unallocated_columns_being_dealloced)
$__internal_2_$__cuda_sm10x_tcgen05_guardrail_trap_unallocated_columns_being_dealloced:
[----:B------:R-:W-:Y:S05]  /*b0d0*/  BPT.TRAP 0x1 ;  /* 0x000000040000795c */ /* 0x000fea0000300000 */
[----:B------:R-:W-:-:S04]  /*b0e0*/  HFMA2 R3, -RZ, RZ, 0, 0 ;  /* 0x00000000ff037431 */ /* 0x000fc800000001ff */
[----:B------:R-:W-:Y:S05]  /*b0f0*/  RET.REL.NODEC R2 `(_ZN7cutlass13device_kernelINS_4gemm6kernel13GemmUniversalIN4cute5tupleIJiiiiEEENS1_10collective13CollectiveMmaINS1_35MainloopSm100TmaUmmaWarpSpecializedILi8ELi2ELi4ENS5_IJNS4_1CILi8EEENSA_ILi1EEESC_EEEEENS5_IJNSA_ILi128EEENSA_ILi256EEENSA_ILi64EEEEEENS_10bfloat16_tENS5_IJlSC_lEEESJ_SK_NS4_8TiledMMAINS4_8MMA_AtomIJNS4_26SM100_MMA_F16BF16_2x1SM_SSISJ_SJ_fLi128ELi256ELNS4_4UMMA5MajorE0ELSP_0ELNSO_7ScaleInE0ELSQ_0EEEEEENS4_6LayoutINS5_IJSC_SC_SC_EEENS5_IJNSA_ILi0EEESV_SV_EEEEENS5_IJNS4_10UnderscoreESY_SY_EEEEENS4_18SM100_TMA_2SM_LOADENS4_14ComposedLayoutINS4_7SwizzleILi3ELi4ELi3EEENS4_18smem_ptr_flag_bitsILi16EEENST_INS5_IJSB_SH_EEENS5_IJSH_SC_EEEEEEEvNS4_8identityENS4_28SM100_TMA_2SM_LOAD_MULTICASTES1A_vS1B_EENS_8epilogue10collective18CollectiveEpilogueINS1E_23Sm100TmaWarpSpecializedILi4ELi2ELi32ELb1ELb0EEEJNS5_IJSH_SG_SH_EEENS5_IJNST_ISH_SC_EENST_INS5_IJNSA_ILi32EEENSA_ILi2EEEEEENS5_IJSC_SF_EEEEEEEESJ_SK_SJ_SK_NS1E_6fusion15FusionCallbacksIS1I_NS1R_17LinearCombinationISJ_fSJ_fLNS_15FloatRoundStyleE2EEES1J_S1Q_JEEENS4_5SM1004TMEM4LOAD26SM100_TMEM_LOAD_32dp32b32xENS4_13SM90_TMA_LOADENS12_INS13_ILi2ELi4ELi3EEES16_NST_INS5_IJSB_S1L_EEENS5_IJS1L_SC_EEEEEEENS4_39AutoVectorizingCopyWithAssumedAlignmentILi128EEENS4_14SM90_TMA_STOREES26_S28_S28_EEEvvEEEEvNT_6ParamsE) ;  /* 0xffffff4c02c07950 */ /* 0x000fea0003c3ffff */
.L_x_208:
[----:B------:R-:W-:-:S00]  /*b100*/  BRA `(.L_x_208) ;  /* 0xfffffffc00fc7947 */ /* 0x000fc0000383ffff */
[----:B------:R-:W-:-:S00]  /*b110*/  NOP ;  /* 0x0000000000007918 */ /* 0x000fc00000000000 */
        /* <DEDUP_REMOVED lines=14> */
.L_x_209:


//--------------------- .nv.global.init           --------------------------
	.section	.nv.global.init,"aw",@progbits
.nv.global.init:
	.type		$str$27,@object
	.size		$str$27,($str$28 - $str$27)
$str$27:
        /*0000*/ 	.byte	0x28, 0x61, 0x64, 0x64, 0x72, 0x65, 0x73, 0x73, 0x20, 0x26, 0x20, 0x6d, 0x61, 0x73, 0x6b, 0x29
        /*0010*/ 	.byte	0x20, 0x3d, 0x3d, 0x20, 0x30, 0x00
	.type		$str$28,@object
	.size		$str$28,($str$26 - $str$28)
$str$28:
        /*0016*/ 	.byte	0x2f, 0x74, 0x6d, 0x70, 0x2f, 0x63, 0x75, 0x74, 0x6c, 0x61, 0x73, 0x73, 0x5f, 0x73, 0x77, 0x65
        /*0026*/ 	.byte	0x65, 0x70, 0x5f, 0x73, 0x72, 0x63, 0x2f, 0x69, 0x6e, 0x63, 0x6c, 0x75, 0x64, 0x65, 0x2f, 0x63
        /*0036*/ 	.byte	0x75, 0x74, 0x65, 0x2f, 0x70, 0x6f, 0x69, 0x6e, 0x74, 0x65, 0x72, 0x5f, 0x66, 0x6c, 0x61, 0x67
        /*0046*/ 	.byte	0x67, 0x65, 0x64, 0x2e, 0x68, 0x70, 0x70, 0x00
	.type		$str$26,@object
	.size		$str$26,($str$25 - $str$26)
$str$26:
        /*004e*/ 	.byte	0x2f, 0x74, 0x6d, 0x70, 0x2f, 0x63, 0x75, 0x74, 0x6c, 0x61, 0x73, 0x73, 0x5f, 0x73, 0x77, 0x65
        /*005e*/ 	.byte	0x65, 0x70, 0x5f, 0x73, 0x72, 0x63, 0x2f, 0x69, 0x6e, 0x63, 0x6c, 0x75, 0x64, 0x65, 0x2f, 0x63
        /*006e*/ 	.byte	0x75, 0x74, 0x65, 0x2f, 0x61, 0x74, 0x6f, 0x6d, 0x2f, 0x63, 0x6f, 0x70, 0x79, 0x5f, 0x74, 0x72
        /*007e*/ 	.byte	0x61, 0x69, 0x74, 0x73, 0x5f, 0x73, 0x6d, 0x31, 0x30, 0x30, 0x2e, 0x68, 0x70, 0x70, 0x00
	.type		$str$25,@object
	.size		$str$25,(__unnamed_1 - $str$25)
$str$25:
        /*008d*/ 	.byte	0x28, 0x28, 0x75, 0x69, 0x6e, 0x74, 0x33, 0x32, 0x5f, 0x74, 0x28, 0x74, 0x68, 0x72, 0x65, 0x61
        /*009d*/ 	.byte	0x64, 0x49, 0x64, 0x78, 0x2e, 0x78, 0x29, 0x20, 0x2f, 0x20, 0x33, 0x32, 0x29, 0x20, 0x25, 0x20
        /*00ad*/ 	.byte	0x34, 0x29, 0x20, 0x3d, 0x3d, 0x20, 0x28, 0x28, 0x28, 0x74, 0x6d, 0x65, 0x6d, 0x5f, 0x61, 0x64
        /*00bd*/ 	.byte	0x64, 0x72, 0x20, 0x3e, 0x3e, 0x20, 0x31, 0x36, 0x29, 0x20, 0x2f, 0x20, 0x33, 0x32, 0x29, 0x20
        /*00cd*/ 	.byte	0x25, 0x20, 0x34, 0x29, 0x00
	.type		__unnamed_1,@object
	.size		__unnamed_1,(__unnamed_2 - __unnamed_1)
__unnamed_1:
        /*00d2*/ 	.byte	0x61, 0x75, 0x74, 0x6f, 0x20, 0x63, 0x75, 0x74, 0x65, 0x3a, 0x3a, 0x61, 0x73, 0x5f, 0x70, 0x6f
        /* <DEDUP_REMOVED lines=24> */
        /*0262*/ 	.byte	0x43, 0x3c, 0x34, 0x30, 0x39, 0x36, 0x3e, 0x3e, 0x3e, 0x3e, 0x5d, 0x00
	.type		__unnamed_2,@object
	.size		__unnamed_2,(.L_2 - __unnamed_2)
__unnamed_2:
        /* <DEDUP_REMOVED lines=42> */
        /*050e*/ 	.byte	0x3e, 0x3e, 0x5d, 0x00
.L_2:


//--------------------- .nv.shared._ZN7cutlass13device_kernelINS_4gemm6kernel13GemmUniversalIN4cute5tupleIJiiiiEEENS1_10collective13CollectiveMmaINS1_35MainloopSm100TmaUmmaWarpSpecializedILi8ELi2ELi4ENS5_IJNS4_1CILi8EEENSA_ILi1EEESC_EEEEENS5_IJNSA_ILi128EEENSA_ILi256EEENSA_ILi64EEEEEENS_10bfloat16_tENS5_IJlSC_lEEESJ_SK_NS4_8TiledMMAINS4_8MMA_AtomIJNS4_26SM100_MMA_F16BF16_2x1SM_SSISJ_SJ_fLi128ELi256ELNS4_4UMMA5MajorE0ELSP_0ELNSO_7ScaleInE0ELSQ_0EEEEEENS4_6LayoutINS5_IJSC_SC_SC_EEENS5_IJNSA_ILi0EEESV_SV_EEEEENS5_IJNS4_10UnderscoreESY_SY_EEEEENS4_18SM100_TMA_2SM_LOADENS4_14ComposedLayoutINS4_7SwizzleILi3ELi4ELi3EEENS4_18smem_ptr_flag_bitsILi16EEENST_INS5_IJSB_SH_EEENS5_IJSH_SC_EEEEEEEvNS4_8identityENS4_28SM100_TMA_2SM_LOAD_MULTICASTES1A_vS1B_EENS_8epilogue10collective18CollectiveEpilogueINS1E_23Sm100TmaWarpSpecializedILi4ELi2ELi32ELb1ELb0EEEJNS5_IJSH_SG_SH_EEENS5_IJNST_ISH_SC_EENST_INS5_IJNSA_ILi32EEENSA_ILi2EEEEEENS5_IJSC_SF_EEEEEEEESJ_SK_SJ_SK_NS1E_6fusion15FusionCallbacksIS1I_NS1R_17LinearCombinationISJ_fSJ_fLNS_15FloatRoundStyleE2EEES1J_S1Q_JEEENS4_5SM1004TMEM4LOAD26SM100_TMEM_LOAD_32dp32b32xENS4_13SM90_TMA_LOADENS12_INS13_ILi2ELi4ELi3EEES16_NST_INS5_IJSB_S1L_EEENS5_IJS1L_SC_EEEEEEENS4_39AutoVectorizingCopyWithAssumedAlignmentILi128EEENS4_14SM90_TMA_STOREES26_S28_S28_EEEvvEEEEvNT_6ParamsE --------------------------
	.section	.nv.shared._ZN7cutlass13device_kernelINS_4gemm6kernel13GemmUniversalIN4cute5tupleIJiiiiEEENS1_10collective13CollectiveMmaINS1_35MainloopSm100TmaUmmaWarpSpecializedILi8ELi2ELi4ENS5_IJNS4_1CILi8EEENSA_ILi1EEESC_EEEEENS5_IJNSA_ILi128EEENSA_ILi256EEENSA_ILi64EEEEEENS_10bfloat16_tENS5_IJlSC_lEEESJ_SK_NS4_8TiledMMAINS4_8MMA_AtomIJNS4_26SM100_MMA_F16BF16_2x1SM_SSISJ_SJ_fLi128ELi256ELNS4_4UMMA5MajorE0ELSP_0ELNSO_7ScaleInE0ELSQ_0EEEEEENS4_6LayoutINS5_IJSC_SC_SC_EEENS5_IJNSA_ILi0EEESV_SV_EEEEENS5_IJNS4_10UnderscoreESY_SY_EEEEENS4_18SM100_TMA_2SM_LOADENS4_14ComposedLayoutINS4_7SwizzleILi3ELi4ELi3EEENS4_18smem_ptr_flag_bitsILi16EEENST_INS5_IJSB_SH_EEENS5_IJSH_SC_EEEEEEEvNS4_8identityENS4_28SM100_TMA_2SM_LOAD_MULTICASTES1A_vS1B_EENS_8epilogue10collective18CollectiveEpilogueINS1E_23Sm100TmaWarpSpecializedILi4ELi2ELi32ELb1ELb0EEEJNS5_IJSH_SG_SH_EEENS5_IJNST_ISH_SC_EENST_INS5_IJNSA_ILi32EEENSA_ILi2EEEEEENS5_IJSC_SF_EEEEEEEESJ_SK_SJ_SK_NS1E_6fusion15FusionCallbacksIS1I_NS1R_17LinearCombinationISJ_fSJ_fLNS_15FloatRoundStyleE2EEES1J_S1Q_JEEENS4_5SM1004TMEM4LOAD26SM100_TMEM_LOAD_32dp32b32xENS4_13SM90_TMA_LOADENS12_INS13_ILi2ELi4ELi3EEES16_NST_INS5_IJSB_S1L_EEENS5_IJS1L_SC_EEEEEEENS4_39AutoVectorizingCopyWithAssumedAlignmentILi128EEENS4_14SM90_TMA_STOREES26_S28_S28_EEEvvEEEEvNT_6ParamsE,"aw",@nobits
	.sectionflags	@""
	.align	16
	.zero		1024


//--------------------- .nv.shared.reserved.0     --------------------------
	.section	.nv.shared.reserved.0,"aw",@nobits
	.weak		__nv_reservedSMEM_offset_0_alias
	.size		__nv_reservedSMEM_offset_0_alias, 0, 64
	.other		__nv_reservedSMEM_offset_0_alias,@"STO_CUDA_RESERVED_SHARED STV_DEFAULT"
__nv_reservedSMEM_offset_0_alias:
	.zero		0
.nv.shared.reserved.0:
	.zero		64
	.weak		__nv_reservedSMEM_tcgen05_partition
	.type		__nv_reservedSMEM_tcgen05_partition,@object
	.size		__nv_reservedSMEM_tcgen05_partition,(.L_0 - __nv_reservedSMEM_tcgen05_partition)
__nv_reservedSMEM_tcgen05_partition:
	.zero		32
.L_0:


//--------------------- .nv.global                --------------------------
	.section	.nv.global,"aw",@nobits
.nv.global:
	.type		_ZN40_INTERNAL_2d4d9116_4_k_cu_b5a8cefd_273444cute1_E,@object
	.size		_ZN40_INTERNAL_2d4d9116_4_k_cu_b5a8cefd_273444cute1_E,(_ZN40_INTERNAL_2d4d9116_4_k_cu_b5a8cefd_273444cuda3std3__45__cpo6cbeginE - _ZN40_INTERNAL_2d4d9116_4_k_cu_b5a8cefd_273444cute1_E)
_ZN40_INTERNAL_2d4d9116_4_k_cu_b5a8cefd_273444cute1_E:
	.zero		1
	.type		_ZN40_INTERNAL_2d4d9116_4_k_cu_b5a8cefd_273444cuda3std3__45__cpo6cbeginE,@object
	.size		_ZN40_INTERNAL_2d4d9116_4_k_cu_b5a8cefd_273444cuda3std3__45__cpo6cbeginE,(_ZN40_INTERNAL_2d4d9116_4_k_cu_b5a8cefd_273444cuda3std3__48in_placeE - _ZN40_INTERNAL_2d4d9116_4_k_cu_b5a8cefd_273444cuda3std3__45__cpo6cbeginE)
_ZN40_INTERNAL_2d4d9116_4_k_cu_b5a8cefd_273444cuda3std3__45__cpo6cbeginE:
	.zero		1
	.type		_ZN40_INTERNAL_2d4d9116_4_k_cu_b5a8cefd_273444cuda3std3__48in_placeE,@object
	.size		_ZN40_INTERNAL_2d4d9116_4_k_cu_b5a8cefd_273444cuda3std3__48in_placeE,(_ZN40_INTERNAL_2d4d9116_4_k_cu_b5a8cefd_273444cuda3std6ranges3__45__cpo9iter_moveE - _ZN40_INTERNAL_2d4d9116_4_k_cu_b5a8cefd_273444cuda3std3__48in_placeE)
_ZN40_INTERNAL_2d4d9116_4_k_cu_b5a8cefd_273444cuda3std3__48in_placeE:
	.zero		1
	.type		_ZN40_INTERNAL_2d4d9116_4_k_cu_b5a8cefd_273444cuda3std6ranges3__45__cpo9iter_moveE,@object
	.size		_ZN40_INTERNAL_2d4d9116_4_k_cu_b5a8cefd_273444cuda3std6ranges3__45__cpo9iter_moveE,(_ZN40_INTERNAL_2d4d9116_4_k_cu_b5a8cefd_273444cuda3std3__45__cpo5beginE - _ZN40_INTERNAL_2d4d9116_4_k_cu_b5a8cefd_273444cuda3std6ranges3__45__cpo9iter_moveE)
_ZN40_INTERNAL_2d4d9116_4_k_cu_b5a8cefd_273444cuda3std6ranges3__45__cpo9iter_moveE:
	.zero		1
	.type		_ZN40_INTERNAL_2d4d9116_4_k_cu_b5a8cefd_273444cuda3std3__45__cpo5beginE,@object
	.size		_ZN40_INTERNAL_2d4d9116_4_k_cu_b5a8cefd_273444cuda3std3__45__cpo5beginE,(_ZN40_INTERNAL_2d4d9116_4_k_cu_b5a8cefd_273444cuda3std3__442_GLOBAL__N__2d4d9116_4_k_cu_b5a8cefd_273446ignoreE - _ZN40_INTERNAL_2d4d9116_4_k_cu_b5a8cefd_273444cuda3std3__45__cpo5beginE)
_ZN40_INTERNAL_2d4d9116_4_k_cu_b5a8cefd_273444cuda3std3__45__cpo5beginE:
	.zero		1
	.type		_ZN40_INTERNAL_2d4d9116_4_k_cu_b5a8cefd_273444cuda3std3__442_GLOBAL__N__2d4d9116_4_k_cu_b5a8cefd_273446ignoreE,@object
	.size		_ZN40_INTERNAL_2d4d9116_4_k_cu_b5a8cefd_273444cuda3std3__442_GLOBAL__N__2d4d9116_4_k_cu_b5a8cefd_273446ignoreE,(_ZN40_INTERNAL_2d4d9116_4_k_cu_b5a8cefd_273444cute7productE - _ZN40_INTERNAL_2d4d9116_4_k_cu_b5a8cefd_273444cuda3std3__442_GLOBAL__N__2d4d9116_4_k_cu_b5a8cefd_273446ignoreE)
_ZN40_INTERNAL_2d4d9116_4_k_cu_b5a8cefd_273444cuda3std3__442_GLOBAL__N__2d4d9116_4_k_cu_b5a8cefd_273446ignoreE:
	.zero		1
	.type		_ZN40_INTERNAL_2d4d9116_4_k_cu_b5a8cefd_273444cute7productE,@object
	.size		_ZN40_INTERNAL_2d4d9116_4_k_cu_b5a8cefd_273444cute7productE,(_ZN40_INTERNAL_2d4d9116_4_k_cu_b5a8cefd_273444cuda3std3__45__cpo3endE - _ZN40_INTERNAL_2d4d9116_4_k_cu_b5a8cefd_273444cute7productE)
_ZN40_INTERNAL_2d4d9116_4_k_cu_b5a8cefd_273444cute7productE:
	.zero		1
	.type		_ZN40_INTERNAL_2d4d9116_4_k_cu_b5a8cefd_273444cuda3std3__45__cpo3endE,@object
	.size		_ZN40_INTERNAL_2d4d9116_4_k_cu_b5a8cefd_273444cuda3std3__45__cpo3endE,(_ZN40_INTERNAL_2d4d9116_4_k_cu_b5a8cefd_273444cuda3std3__419piecewise_constructE - _ZN40_INTERNAL_2d4d9116_4_k_cu_b5a8cefd_273444cuda3std3__45__cpo3endE)
_ZN40_INTERNAL_2d4d9116_4_k_cu_b5a8cefd_273444cuda3std3__45__cpo3endE:
	.zero		1
	.type		_ZN40_INTERNAL_2d4d9116_4_k_cu_b5a8cefd_273444cuda3std3__419piecewise_constructE,@object
	.size		_ZN40_INTERNAL_2d4d9116_4_k_cu_b5a8cefd_273444cuda3std3__419piecewise_constructE,(_ZN40_INTERNAL_2d4d9116_4_k_cu_b5a8cefd_273444cuda3std3__45__cpo4cendE - _ZN40_INTERNAL_2d4d9116_4_k_cu_b5a8cefd_273444cuda3std3__419piecewise_constructE)
_ZN40_INTERNAL_2d4d9116_4_k_cu_b5a8cefd_273444cuda3std3__419piecewise_constructE:
	.zero		1
	.type		_ZN40_INTERNAL_2d4d9116_4_k_cu_b5a8cefd_273444cuda3std3__45__cpo4cendE,@object
	.size		_ZN40_INTERNAL_2d4d9116_4_k_cu_b5a8cefd_273444cuda3std3__45__cpo4cendE,(_ZN40_INTERNAL_2d4d9116_4_k_cu_b5a8cefd_273444cuda3std6ranges3__45__cpo4swapE - _ZN40_INTERNAL_2d4d9116_4_k_cu_b5a8cefd_273444cuda3std3__45__cpo4cendE)
_ZN40_INTERNAL_2d4d9116_4_k_cu_b5a8cefd_273444cuda3std3__45__cpo4cendE:
	.zero		1
	.type		_ZN40_INTERNAL_2d4d9116_4_k_cu_b5a8cefd_273444cuda3std6ranges3__45__cpo4swapE,@object
	.size		_ZN40_INTERNAL_2d4d9116_4_k_cu_b5a8cefd_273444cuda3std6ranges3__45__cpo4swapE,(.L_10 - _ZN40_INTERNAL_2d4d9116_4_k_cu_b5a8cefd_273444cuda3std6ranges3__45__cpo4swapE)
_ZN40_INTERNAL_2d4d9116_4_k_cu_b5a8cefd_273444cuda3std6ranges3__45__cpo4swapE:
	.zero		1
.L_10:


//--------------------- .nv.constant0._ZN7cutlass13device_kernelINS_4gemm6kernel13GemmUniversalIN4cute5tupleIJiiiiEEENS1_10collective13CollectiveMmaINS1_35MainloopSm100TmaUmmaWarpSpecializedILi8ELi2ELi4ENS5_IJNS4_1CILi8EEENSA_ILi1EEESC_EEEEENS5_IJNSA_ILi128EEENSA_ILi256EEENSA_ILi64EEEEEENS_10bfloat16_tENS5_IJlSC_lEEESJ_SK_NS4_8TiledMMAINS4_8MMA_AtomIJNS4_26SM100_MMA_F16BF16_2x1SM_SSISJ_SJ_fLi128ELi256ELNS4_4UMMA5MajorE0ELSP_0ELNSO_7ScaleInE0ELSQ_0EEEEEENS4_6LayoutINS5_IJSC_SC_SC_EEENS5_IJNSA_ILi0EEESV_SV_EEEEENS5_IJNS4_10UnderscoreESY_SY_EEEEENS4_18SM100_TMA_2SM_LOADENS4_14ComposedLayoutINS4_7SwizzleILi3ELi4ELi3EEENS4_18smem_ptr_flag_bitsILi16EEENST_INS5_IJSB_SH_EEENS5_IJSH_SC_EEEEEEEvNS4_8identityENS4_28SM100_TMA_2SM_LOAD_MULTICASTES1A_vS1B_EENS_8epilogue10collective18CollectiveEpilogueINS1E_23Sm100TmaWarpSpecializedILi4ELi2ELi32ELb1ELb0EEEJNS5_IJSH_SG_SH_EEENS5_IJNST_ISH_SC_EENST_INS5_IJNSA_ILi32EEENSA_ILi2EEEEEENS5_IJSC_SF_EEEEEEEESJ_SK_SJ_SK_NS1E_6fusion15FusionCallbacksIS1I_NS1R_17LinearCombinationISJ_fSJ_fLNS_15FloatRoundStyleE2EEES1J_S1Q_JEEENS4_5SM1004TMEM4LOAD26SM100_TMEM_LOAD_32dp32b32xENS4_13SM90_TMA_LOADENS12_INS13_ILi2ELi4ELi3EEES16_NST_INS5_IJSB_S1L_EEENS5_IJS1L_SC_EEEEEEENS4_39AutoVectorizingCopyWithAssumedAlignmentILi128EEENS4_14SM90_TMA_STOREES26_S28_S28_EEEvvEEEEvNT_6ParamsE --------------------------
	.section	.nv.constant0._ZN7cutlass13device_kernelINS_4gemm6kernel13GemmUniversalIN4cute5tupleIJiiiiEEENS1_10collective13CollectiveMmaINS1_35MainloopSm100TmaUmmaWarpSpecializedILi8ELi2ELi4ENS5_IJNS4_1CILi8EEENSA_ILi1EEESC_EEEEENS5_IJNSA_ILi128EEENSA_ILi256EEENSA_ILi64EEEEEENS_10bfloat16_tENS5_IJlSC_lEEESJ_SK_NS4_8TiledMMAINS4_8MMA_AtomIJNS4_26SM100_MMA_F16BF16_2x1SM_SSISJ_SJ_fLi128ELi256ELNS4_4UMMA5MajorE0ELSP_0ELNSO_7ScaleInE0ELSQ_0EEEEEENS4_6LayoutINS5_IJSC_SC_SC_EEENS5_IJNSA_ILi0EEESV_SV_EEEEENS5_IJNS4_10UnderscoreESY_SY_EEEEENS4_18SM100_TMA_2SM_LOADENS4_14ComposedLayoutINS4_7SwizzleILi3ELi4ELi3EEENS4_18smem_ptr_flag_bitsILi16EEENST_INS5_IJSB_SH_EEENS5_IJSH_SC_EEEEEEEvNS4_8identityENS4_28SM100_TMA_2SM_LOAD_MULTICASTES1A_vS1B_EENS_8epilogue10collective18CollectiveEpilogueINS1E_23Sm100TmaWarpSpecializedILi4ELi2ELi32ELb1ELb0EEEJNS5_IJSH_SG_SH_EEENS5_IJNST_ISH_SC_EENST_INS5_IJNSA_ILi32EEENSA_ILi2EEEEEENS5_IJSC_SF_EEEEEEEESJ_SK_SJ_SK_NS1E_6fusion15FusionCallbacksIS1I_NS1R_17LinearCombinationISJ_fSJ_fLNS_15FloatRoundStyleE2EEES1J_S1Q_JEEENS4_5SM1004TMEM4LOAD26SM100_TMEM_LOAD_32dp32b32xENS4_13SM90_TMA_LOADENS12_INS13_ILi2ELi4ELi3EEES16_NST_INS5_IJSB_S1L_EEENS5_IJS1L_SC_EEEEEEENS4_39AutoVectorizingCopyWithAssumedAlignmentILi128EEENS4_14SM90_TMA_STOREES26_S28_S28_EEEvvEEEEvNT_6ParamsE,"a",@progbits
	.sectionflags	@""
	.align	4
.nv.constant0._ZN7cutlass13device_kernelINS_4gemm6kernel13GemmUniversalIN4cute5tupleIJiiiiEEENS1_10collective13CollectiveMmaINS1_35MainloopSm100TmaUmmaWarpSpecializedILi8ELi2ELi4ENS5_IJNS4_1CILi8EEENSA_ILi1EEESC_EEEEENS5_IJNSA_ILi128EEENSA_ILi256EEENSA_ILi64EEEEEENS_10bfloat16_tENS5_IJlSC_lEEESJ_SK_NS4_8TiledMMAINS4_8MMA_AtomIJNS4_26SM100_MMA_F16BF16_2x1SM_SSISJ_SJ_fLi128ELi256ELNS4_4UMMA5MajorE0ELSP_0ELNSO_7ScaleInE0ELSQ_0EEEEEENS4_6LayoutINS5_IJSC_SC_SC_EEENS5_IJNSA_ILi0EEESV_SV_EEEEENS5_IJNS4_10UnderscoreESY_SY_EEEEENS4_18SM100_TMA_2SM_LOADENS4_14ComposedLayoutINS4_7SwizzleILi3ELi4ELi3EEENS4_18smem_ptr_flag_bitsILi16EEENST_INS5_IJSB_SH_EEENS5_IJSH_SC_EEEEEEEvNS4_8identityENS4_28SM100_TMA_2SM_LOAD_MULTICASTES1A_vS1B_EENS_8epilogue10collective18CollectiveEpilogueINS1E_23Sm100TmaWarpSpecializedILi4ELi2ELi32ELb1ELb0EEEJNS5_IJSH_SG_SH_EEENS5_IJNST_ISH_SC_EENST_INS5_IJNSA_ILi32EEENSA_ILi2EEEEEENS5_IJSC_SF_EEEEEEEESJ_SK_SJ_SK_NS1E_6fusion15FusionCallbacksIS1I_NS1R_17LinearCombinationISJ_fSJ_fLNS_15FloatRoundStyleE2EEES1J_S1Q_JEEENS4_5SM1004TMEM4LOAD26SM100_TMEM_LOAD_32dp32b32xENS4_13SM90_TMA_LOADENS12_INS13_ILi2ELi4ELi3EEES16_NST_INS5_IJSB_S1L_EEENS5_IJS1L_SC_EEEEEEENS4_39AutoVectorizingCopyWithAssumedAlignmentILi128EEENS4_14SM90_TMA_STOREES26_S28_S28_EEEvvEEEEvNT_6ParamsE:
	.zero		2944


//--------------------- SYMBOLS --------------------------

	.type		.nv.reservedSmem.offset0,@object
	.size		.nv.reservedSmem.offset0,0x4
	.type		.nv.reservedSmem.cap,@object
	.size		.nv.reservedSmem.cap,0x4
	.type		__assertfail,@function
